	.target	sm_90a

	.elftype	@"ET_EXEC"


//--------------------- .note.nv.tkinfo           --------------------------
	.section	.note.nv.tkinfo,"",@"SHT_NOTE"
	.sectionflags	@"SHF_NOTE_NV_TKINFO"
	.tkinfo
        /*0018*/ 	.word	0x00000002
        /*0030*/ 	.string	""
        /*0030*/ 	.string	"ptxas"
        /*0030*/ 	.string	"Cuda compilation tools, release 13.0, V13.0.88"
        /*0030*/ 	.string	"Build cuda_13.0.r13.0/compiler.36424714_0"
        /*0030*/ 	.string	"-arch sm_90a -m 64 "



//--------------------- .note.nv.cuinfo           --------------------------
	.section	.note.nv.cuinfo,"",@"SHT_NOTE"
	.sectionflags	@"SHF_NOTE_NV_CUINFO"
        /*0018*/ 	.short	0x0002
        /*001a*/ 	.short	0x005a
        /*001c*/ 	.short	0x0082
	.zero		2


//--------------------- .nv.info                  --------------------------
	.section	.nv.info,"",@"SHT_CUDA_INFO"
	.align	4


	//----- nvinfo : EIATTR_REGCOUNT
	.align		4
        /*0000*/ 	.byte	0x04, 0x2f
        /*0002*/ 	.short	(.L_15 - .L_14)
	.align		4
.L_14:
        /*0004*/ 	.word	index@(_ZN7cutlass13device_kernelINS_4gemm6kernel13GemmUniversalIN4cute5tupleIJiiiiEEENS1_10collective13CollectiveMmaINS1_34MainloopSm90TmaGmmaWarpSpecializedILi5ENS5_IJNS4_1CILi1EEESB_SB_EEENS1_35KernelTmaWarpSpecializedCooperativeEEENS5_IJNSA_ILi128EEENSA_ILi64EEESF_EEENS_6half_tENS5_IJlSB_lEEESI_SJ_NS4_8TiledMMAINS4_8MMA_AtomIJNS4_4SM904GMMA25MMA_64x64x16_F32F16F16_SSILNSN_5MajorE0ELSP_0ELNSN_7ScaleInE1ELSQ_1EEEEEENS4_6LayoutINS5_IJNSA_ILi2EEESB_SB_EEENS5_IJSB_NSA_ILi0EEESW_EEEEENS5_IJNS4_10UnderscoreESZ_SZ_EEEEENS4_13SM90_TMA_LOADENS4_14ComposedLayoutINS4_7SwizzleILi3ELi4ELi3EEENS4_18smem_ptr_flag_bitsILi16EEENST_INS5_IJNSA_ILi8EEESG_EEENS5_IJSG_SB_EEEEEEEvNS4_8identityES12_S1C_vS1D_EENS_8epilogue10collective6detail29Sm90TmaWarpSpecializedAdapterINS1G_15DefaultEpilogueISI_SJ_SJ_NS1F_6thread17LinearCombinationISI_Li1EffLNS1K_9ScaleType4KindE0ELNS_15FloatRoundStyleE2ESI_EENS1_15EpilogueDefaultEEEEEvvEEEEvNT_6ParamsE)
        /*0008*/ 	.word	0x000000a8


	//----- nvinfo : EIATTR_FRAME_SIZE
	.align		4
.L_15:
        /*000c*/ 	.byte	0x04, 0x11
        /*000e*/ 	.short	(.L_17 - .L_16)
	.align		4
.L_16:
        /*0010*/ 	.word	index@(_ZN7cutlass13device_kernelINS_4gemm6kernel13GemmUniversalIN4cute5tupleIJiiiiEEENS1_10collective13CollectiveMmaINS1_34MainloopSm90TmaGmmaWarpSpecializedILi5ENS5_IJNS4_1CILi1EEESB_SB_EEENS1_35KernelTmaWarpSpecializedCooperativeEEENS5_IJNSA_ILi128EEENSA_ILi64EEESF_EEENS_6half_tENS5_IJlSB_lEEESI_SJ_NS4_8TiledMMAINS4_8MMA_AtomIJNS4_4SM904GMMA25MMA_64x64x16_F32F16F16_SSILNSN_5MajorE0ELSP_0ELNSN_7ScaleInE1ELSQ_1EEEEEENS4_6LayoutINS5_IJNSA_ILi2EEESB_SB_EEENS5_IJSB_NSA_ILi0EEESW_EEEEENS5_IJNS4_10UnderscoreESZ_SZ_EEEEENS4_13SM90_TMA_LOADENS4_14ComposedLayoutINS4_7SwizzleILi3ELi4ELi3EEENS4_18smem_ptr_flag_bitsILi16EEENST_INS5_IJNSA_ILi8EEESG_EEENS5_IJSG_SB_EEEEEEEvNS4_8identityES12_S1C_vS1D_EENS_8epilogue10collective6detail29Sm90TmaWarpSpecializedAdapterINS1G_15DefaultEpilogueISI_SJ_SJ_NS1F_6thread17LinearCombinationISI_Li1EffLNS1K_9ScaleType4KindE0ELNS_15FloatRoundStyleE2ESI_EENS1_15EpilogueDefaultEEEEEvvEEEEvNT_6ParamsE)
        /*0014*/ 	.word	0x00000000


	//----- nvinfo : EIATTR_MIN_STACK_SIZE
	.align		4
.L_17:
        /*0018*/ 	.byte	0x04, 0x12
        /*001a*/ 	.short	(.L_19 - .L_18)
	.align		4
.L_18:
        /*001c*/ 	.word	index@(_ZN7cutlass13device_kernelINS_4gemm6kernel13GemmUniversalIN4cute5tupleIJiiiiEEENS1_10collective13CollectiveMmaINS1_34MainloopSm90TmaGmmaWarpSpecializedILi5ENS5_IJNS4_1CILi1EEESB_SB_EEENS1_35KernelTmaWarpSpecializedCooperativeEEENS5_IJNSA_ILi128EEENSA_ILi64EEESF_EEENS_6half_tENS5_IJlSB_lEEESI_SJ_NS4_8TiledMMAINS4_8MMA_AtomIJNS4_4SM904GMMA25MMA_64x64x16_F32F16F16_SSILNSN_5MajorE0ELSP_0ELNSN_7ScaleInE1ELSQ_1EEEEEENS4_6LayoutINS5_IJNSA_ILi2EEESB_SB_EEENS5_IJSB_NSA_ILi0EEESW_EEEEENS5_IJNS4_10UnderscoreESZ_SZ_EEEEENS4_13SM90_TMA_LOADENS4_14ComposedLayoutINS4_7SwizzleILi3ELi4ELi3EEENS4_18smem_ptr_flag_bitsILi16EEENST_INS5_IJNSA_ILi8EEESG_EEENS5_IJSG_SB_EEEEEEEvNS4_8identityES12_S1C_vS1D_EENS_8epilogue10collective6detail29Sm90TmaWarpSpecializedAdapterINS1G_15DefaultEpilogueISI_SJ_SJ_NS1F_6thread17LinearCombinationISI_Li1EffLNS1K_9ScaleType4KindE0ELNS_15FloatRoundStyleE2ESI_EENS1_15EpilogueDefaultEEEEEvvEEEEvNT_6ParamsE)
        /*0020*/ 	.word	0x00000000
.L_19:


//--------------------- .nv.compat                --------------------------
	.section	.nv.compat,"",@"SHT_CUDA_COMPAT_INFO"
	.align	4
        /*0000*/ 	.byte	0x02, 0x09, 0x01, 0x00, 0x02, 0x02, 0x04, 0x00, 0x02, 0x05, 0x05, 0x00, 0x03, 0x07, 0x01, 0x01
        /*0010*/ 	.byte	0x02, 0x03, 0x01, 0x00, 0x02, 0x06, 0x01, 0x00, 0x04, 0x0b, 0x08, 0x00, 0x00, 0x00, 0x00, 0x00
        /*0020*/ 	.byte	0x00, 0x00, 0x00, 0x00


//--------------------- .nv.info._ZN7cutlass13device_kernelINS_4gemm6kernel13GemmUniversalIN4cute5tupleIJiiiiEEENS1_10collective13CollectiveMmaINS1_34MainloopSm90TmaGmmaWarpSpecializedILi5ENS5_IJNS4_1CILi1EEESB_SB_EEENS1_35KernelTmaWarpSpecializedCooperativeEEENS5_IJNSA_ILi128EEENSA_ILi64EEESF_EEENS_6half_tENS5_IJlSB_lEEESI_SJ_NS4_8TiledMMAINS4_8MMA_AtomIJNS4_4SM904GMMA25MMA_64x64x16_F32F16F16_SSILNSN_5MajorE0ELSP_0ELNSN_7ScaleInE1ELSQ_1EEEEEENS4_6LayoutINS5_IJNSA_ILi2EEESB_SB_EEENS5_IJSB_NSA_ILi0EEESW_EEEEENS5_IJNS4_10UnderscoreESZ_SZ_EEEEENS4_13SM90_TMA_LOADENS4_14ComposedLayoutINS4_7SwizzleILi3ELi4ELi3EEENS4_18smem_ptr_flag_bitsILi16EEENST_INS5_IJNSA_ILi8EEESG_EEENS5_IJSG_SB_EEEEEEEvNS4_8identityES12_S1C_vS1D_EENS_8epilogue10collective6detail29Sm90TmaWarpSpecializedAdapterINS1G_15DefaultEpilogueISI_SJ_SJ_NS1F_6thread17LinearCombinationISI_Li1EffLNS1K_9ScaleType4KindE0ELNS_15FloatRoundStyleE2ESI_EENS1_15EpilogueDefaultEEEEEvvEEEEvNT_6ParamsE --------------------------
	.section	.nv.info._ZN7cutlass13device_kernelINS_4gemm6kernel13GemmUniversalIN4cute5tupleIJiiiiEEENS1_10collective13CollectiveMmaINS1_34MainloopSm90TmaGmmaWarpSpecializedILi5ENS5_IJNS4_1CILi1EEESB_SB_EEENS1_35KernelTmaWarpSpecializedCooperativeEEENS5_IJNSA_ILi128EEENSA_ILi64EEESF_EEENS_6half_tENS5_IJlSB_lEEESI_SJ_NS4_8TiledMMAINS4_8MMA_AtomIJNS4_4SM904GMMA25MMA_64x64x16_F32F16F16_SSILNSN_5MajorE0ELSP_0ELNSN_7ScaleInE1ELSQ_1EEEEEENS4_6LayoutINS5_IJNSA_ILi2EEESB_SB_EEENS5_IJSB_NSA_ILi0EEESW_EEEEENS5_IJNS4_10UnderscoreESZ_SZ_EEEEENS4_13SM90_TMA_LOADENS4_14ComposedLayoutINS4_7SwizzleILi3ELi4ELi3EEENS4_18smem_ptr_flag_bitsILi16EEENST_INS5_IJNSA_ILi8EEESG_EEENS5_IJSG_SB_EEEEEEEvNS4_8identityES12_S1C_vS1D_EENS_8epilogue10collective6detail29Sm90TmaWarpSpecializedAdapterINS1G_15DefaultEpilogueISI_SJ_SJ_NS1F_6thread17LinearCombinationISI_Li1EffLNS1K_9ScaleType4KindE0ELNS_15FloatRoundStyleE2ESI_EENS1_15EpilogueDefaultEEEEEvvEEEEvNT_6ParamsE,"",@"SHT_CUDA_INFO"
	.sectionflags	@""
	.align	4


	//----- nvinfo : EIATTR_CUDA_API_VERSION
	.align		4
        /*0000*/ 	.byte	0x04, 0x37
        /*0002*/ 	.short	(.L_21 - .L_20)
.L_20:
        /*0004*/ 	.word	0x00000082


	//----- nvinfo : EIATTR_KPARAM_INFO
	.align		4
.L_21:
        /*0008*/ 	.byte	0x04, 0x17
        /*000a*/ 	.short	(.L_23 - .L_22)
.L_22:
        /*000c*/ 	.word	0x00000000
        /*0010*/ 	.short	0x0000
        /*0012*/ 	.short	0x0070
        /*0014*/ 	.byte	0x00, 0xf0, 0x01, 0x10


	//----- nvinfo : EIATTR_SPARSE_MMA_MASK
	.align		4
.L_23:
        /*0018*/ 	.byte	0x03, 0x50
        /*001a*/ 	.short	0x0000


	//----- nvinfo : EIATTR_MAXREG_COUNT
	.align		4
        /*001c*/ 	.byte	0x03, 0x1b
        /*001e*/ 	.short	0x00a8


	//----- nvinfo : EIATTR_NUM_BARRIERS
	.align		4
        /*0020*/ 	.byte	0x02, 0x4c
        /*0022*/ 	.byte	0x01
	.zero		1


	//----- nvinfo : EIATTR_EXTERNS
	.align		4
        /*0024*/ 	.byte	0x04, 0x0f
        /*0026*/ 	.short	(.L_25 - .L_24)


	//   ....[0]....
	.align		4
.L_24:
        /*0028*/ 	.word	index@(__assertfail)


	//----- nvinfo : EIATTR_MERCURY_ISA_VERSION
	.align		4
.L_25:
        /*002c*/ 	.byte	0x03, 0x5f
        /*002e*/ 	.short	0x0101


	//----- nvinfo : EIATTR_INT_WARP_WIDE_INSTR_OFFSETS
	.align		4
        /*0030*/ 	.byte	0x04, 0x31
        /*0032*/ 	.short	(.L_27 - .L_26)


	//   ....[0]....
.L_26:
        /*0034*/ 	.word	0x00000410


	//   ....[1]....
        /*0038*/ 	.word	0x00000420


	//   ....[2]....
        /*003c*/ 	.word	0x000004e0


	//----- nvinfo : EIATTR_COOP_GROUP_MASK_REGIDS
	.align		4
.L_27:
        /*0040*/ 	.byte	0x04, 0x29
        /*0042*/ 	.short	(.L_29 - .L_28)


	//   ....[0]....
.L_28:
        /*0044*/ 	.word	0xffffffff


	//   ....[1]....
        /*0048*/ 	.word	0xffffffff


	//   ....[2]....
        /*004c*/ 	.word	0xffffffff


	//   ....[3]....
        /*0050*/ 	.word	0xffffffff


	//   ....[4]....
        /*0054*/ 	.word	0xffffffff


	//----- nvinfo : EIATTR_COOP_GROUP_INSTR_OFFSETS
	.align		4
.L_29:
        /*0058*/ 	.byte	0x04, 0x28
        /*005a*/ 	.short	(.L_31 - .L_30)


	//   ....[0]....
.L_30:
        /*005c*/ 	.word	0x00000060


	//   ....[1]....
        /*0060*/ 	.word	0x00000070


	//   ....[2]....
        /*0064*/ 	.word	0x00000130


	//   ....[3]....
        /*0068*/ 	.word	0x000002e0


	//   ....[4]....
        /*006c*/ 	.word	0x000011e0


	//----- nvinfo : EIATTR_REG_RECONFIG
	.align		4
.L_31:
        /*0070*/ 	.byte	0x01, 0x54
	.zero		2


	//----- nvinfo : EIATTR_SYSCALL_OFFSETS
	.align		4
        /*0074*/ 	.byte	0x04, 0x46
        /*0076*/ 	.short	(.L_33 - .L_32)


	//   ....[0]....
.L_32:
        /*0078*/ 	.word	0x000013d0


	//----- nvinfo : EIATTR_MBARRIER_INSTR_OFFSETS
	.align		4
.L_33:
        /*007c*/ 	.byte	0x04, 0x39
        /*007e*/ 	.short	(.L_35 - .L_34)


	//   ....[0]....
.L_34:
        /*0080*/ 	.word	0x00000230
        /*0084*/ 	.word	0x000000ff
        /*0088*/ 	.word	0x00000000
        /*008c*/ 	.short	0x0100
        /*008e*/ 	.byte	0x08
	.zero		1


	//   ....[1]....
        /*0090*/ 	.word	0x00000240
        /*0094*/ 	.word	0x000000ff
        /*0098*/ 	.word	0x00000028
        /*009c*/ 	.short	0x0100
        /*009e*/ 	.byte	0x08
	.zero		1


	//   ....[2]....
        /*00a0*/ 	.word	0x00000250
        /*00a4*/ 	.word	0x000000ff
        /*00a8*/ 	.word	0x00000008
        /*00ac*/ 	.short	0x0100
        /*00ae*/ 	.byte	0x08
	.zero		1


	//   ....[3]....
        /*00b0*/ 	.word	0x00000260
        /*00b4*/ 	.word	0x000000ff
        /*00b8*/ 	.word	0x00000030
        /*00bc*/ 	.short	0x0100
        /*00be*/ 	.byte	0x08
	.zero		1


	//   ....[4]....
        /*00c0*/ 	.word	0x00000270
        /*00c4*/ 	.word	0x000000ff
        /*00c8*/ 	.word	0x00000010
        /*00cc*/ 	.short	0x0100
        /*00ce*/ 	.byte	0x08
	.zero		1


	//   ....[5]....
        /*00d0*/ 	.word	0x00000280
        /*00d4*/ 	.word	0x000000ff
        /*00d8*/ 	.word	0x00000038
        /*00dc*/ 	.short	0x0100
        /*00de*/ 	.byte	0x08
	.zero		1


	//   ....[6]....
        /*00e0*/ 	.word	0x00000290
        /*00e4*/ 	.word	0x000000ff
        /*00e8*/ 	.word	0x00000018
        /*00ec*/ 	.short	0x0100
        /*00ee*/ 	.byte	0x08
	.zero		1


	//   ....[7]....
        /*00f0*/ 	.word	0x000002a0
        /*00f4*/ 	.word	0x000000ff
        /*00f8*/ 	.word	0x00000040
        /*00fc*/ 	.short	0x0100
        /*00fe*/ 	.byte	0x08
	.zero		1


	//   ....[8]....
        /*0100*/ 	.word	0x000002b0
        /*0104*/ 	.word	0x000000ff
        /*0108*/ 	.word	0x00000020
        /*010c*/ 	.short	0x0100
        /*010e*/ 	.byte	0x08
	.zero		1


	//   ....[9]....
        /*0110*/ 	.word	0x000002c0
        /*0114*/ 	.word	0x000000ff
        /*0118*/ 	.word	0x00000048
        /*011c*/ 	.short	0x0100
        /*011e*/ 	.byte	0x08
	.zero		1


	//   ....[10]....
        /*0120*/ 	.word	0x00000560
        /*0124*/ 	.word	0x000000ff
        /*0128*/ 	.word	0x00000060
        /*012c*/ 	.short	0x0100
        /*012e*/ 	.byte	0x08
	.zero		1


	//   ....[11]....
        /*0130*/ 	.word	0x000005e0
        /*0134*/ 	.word	0x000000ff
        /*0138*/ 	.word	0x00000068
        /*013c*/ 	.short	0x0100
        /*013e*/ 	.byte	0x08
	.zero		1


	//   ....[12]....
        /*0140*/ 	.word	0x00001450
        /*0144*/ 	.word	0x00000003
        /*0148*/ 	.word	0x00000000
        /*014c*/ 	.short	0x010a
        /*014e*/ 	.byte	0x3f
	.zero		1


	//   ....[13]....
        /*0150*/ 	.word	0x000014b0
        /*0154*/ 	.word	0x00000003
        /*0158*/ 	.word	0x00000000
        /*015c*/ 	.short	0x010a
        /*015e*/ 	.byte	0x3f
	.zero		1


	//   ....[14]....
        /*0160*/ 	.word	0x000019c0
        /*0164*/ 	.word	0x000000ff
        /*0168*/ 	.word	0x00000000
        /*016c*/ 	.short	0x010a
        /*016e*/ 	.byte	0x08
	.zero		1


	//   ....[15]....
        /*0170*/ 	.word	0x00001a00
        /*0174*/ 	.word	0x000000ff
        /*0178*/ 	.word	0x00000000
        /*017c*/ 	.short	0x010a
        /*017e*/ 	.byte	0x08
	.zero		1


	//   ....[16]....
        /*0180*/ 	.word	0x00001e20
        /*0184*/ 	.word	0x000000ff
        /*0188*/ 	.word	0x00000000
        /*018c*/ 	.short	0x0101
        /*018e*/ 	.byte	0x07
	.zero		1


	//   ....[17]....
        /*0190*/ 	.word	0x00002000
        /*0194*/ 	.word	0x000000ff
        /*0198*/ 	.word	0x00000000
        /*019c*/ 	.short	0x0101
        /*019e*/ 	.byte	0x06
	.zero		1


	//   ....[18]....
        /*01a0*/ 	.word	0x000053c0
        /*01a4*/ 	.word	0x0000000e
        /*01a8*/ 	.word	0x00000028
        /*01ac*/ 	.short	0x010a
        /*01ae*/ 	.byte	0x3f
	.zero		1


	//   ....[19]....
        /*01b0*/ 	.word	0x00005810
        /*01b4*/ 	.word	0x00000006
        /*01b8*/ 	.word	0x00000068
        /*01bc*/ 	.short	0x0101
        /*01be*/ 	.byte	0x3f
	.zero		1


	//   ....[20]....
        /*01c0*/ 	.word	0x00005f30
        /*01c4*/ 	.word	0x00000007
        /*01c8*/ 	.word	0x00000000
        /*01cc*/ 	.short	0x010a
        /*01ce*/ 	.byte	0x3f
	.zero		1


	//   ....[21]....
        /*01d0*/ 	.word	0x00005fb0
        /*01d4*/ 	.word	0x00000009
        /*01d8*/ 	.word	0x00000000
        /*01dc*/ 	.short	0x010a
        /*01de*/ 	.byte	0x3f
	.zero		1


	//   ....[22]....
        /*01e0*/ 	.word	0x00006040
        /*01e4*/ 	.word	0x00000006
        /*01e8*/ 	.word	0x00000000
        /*01ec*/ 	.short	0x010a
        /*01ee*/ 	.byte	0x3f
	.zero		1


	//   ....[23]....
        /*01f0*/ 	.word	0x000060d0
        /*01f4*/ 	.word	0x00000009
        /*01f8*/ 	.word	0x00000000
        /*01fc*/ 	.short	0x010a
        /*01fe*/ 	.byte	0x3f
	.zero		1


	//   ....[24]....
        /*0200*/ 	.word	0x00006160
        /*0204*/ 	.word	0x00000003
        /*0208*/ 	.word	0x00000000
        /*020c*/ 	.short	0x010a
        /*020e*/ 	.byte	0x3f
	.zero		1


	//   ....[25]....
        /*0210*/ 	.word	0x000061c0
        /*0214*/ 	.word	0x00000003
        /*0218*/ 	.word	0x00000000
        /*021c*/ 	.short	0x010a
        /*021e*/ 	.byte	0x3f
	.zero		1


	//   ....[26]....
        /*0220*/ 	.word	0x00006220
        /*0224*/ 	.word	0x00000004
        /*0228*/ 	.word	0x00000000
        /*022c*/ 	.short	0x010a
        /*022e*/ 	.byte	0x3f
	.zero		1


	//   ....[27]....
        /*0230*/ 	.word	0x000062f0
        /*0234*/ 	.word	0x0000000e
        /*0238*/ 	.word	0x00000028
        /*023c*/ 	.short	0x010a
        /*023e*/ 	.byte	0x3f
	.zero		1


	//   ....[28]....
        /*0240*/ 	.word	0x000063c0
        /*0244*/ 	.word	0x00000007
        /*0248*/ 	.word	0x00000000
        /*024c*/ 	.short	0x010a
        /*024e*/ 	.byte	0x3f
	.zero		1


	//   ....[29]....
        /*0250*/ 	.word	0x00006410
        /*0254*/ 	.word	0x00000009
        /*0258*/ 	.word	0x00000000
        /*025c*/ 	.short	0x010a
        /*025e*/ 	.byte	0x3f
	.zero		1


	//   ....[30]....
        /*0260*/ 	.word	0x00006460
        /*0264*/ 	.word	0x00000006
        /*0268*/ 	.word	0x00000000
        /*026c*/ 	.short	0x010a
        /*026e*/ 	.byte	0x3f
	.zero		1


	//   ....[31]....
        /*0270*/ 	.word	0x000064b0
        /*0274*/ 	.word	0x00000009
        /*0278*/ 	.word	0x00000000
        /*027c*/ 	.short	0x010a
        /*027e*/ 	.byte	0x3f
	.zero		1


	//----- nvinfo : EIATTR_NUM_MBARRIERS
	.align		4
.L_35:
        /*0280*/ 	.byte	0x03, 0x38
        /*0282*/ 	.short	0x000c


	//----- nvinfo : EIATTR_EXIT_INSTR_OFFSETS
	.align		4
        /*0284*/ 	.byte	0x04, 0x1c
        /*0286*/ 	.short	(.L_37 - .L_36)


	//   ....[0]....
.L_36:
        /*0288*/ 	.word	0x00000680


	//   ....[1]....
        /*028c*/ 	.word	0x00000f40


	//   ....[2]....
        /*0290*/ 	.word	0x00004aa0


	//   ....[3]....
        /*0294*/ 	.word	0x000050d0


	//   ....[4]....
        /*0298*/ 	.word	0x000061b0


	//----- nvinfo : EIATTR_MAX_THREADS
	.align		4
.L_37:
        /*029c*/ 	.byte	0x04, 0x05
        /*029e*/ 	.short	(.L_39 - .L_38)
.L_38:
        /*02a0*/ 	.word	0x00000180
        /*02a4*/ 	.word	0x00000001
        /*02a8*/ 	.word	0x00000001


	//----- nvinfo : EIATTR_CRS_STACK_SIZE
	.align		4
.L_39:
        /*02ac*/ 	.byte	0x04, 0x1e
        /*02ae*/ 	.short	(.L_41 - .L_40)
.L_40:
        /*02b0*/ 	.word	0x00000000


	//----- nvinfo : EIATTR_CBANK_PARAM_SIZE
	.align		4
.L_41:
        /*02b4*/ 	.byte	0x03, 0x19
        /*02b6*/ 	.short	0x0470


	//----- nvinfo : EIATTR_PARAM_CBANK
	.align		4
        /*02b8*/ 	.byte	0x04, 0x0a
        /*02ba*/ 	.short	(.L_43 - .L_42)
	.align		4
.L_42:
        /*02bc*/ 	.word	index@(.nv.constant0._ZN7cutlass13device_kernelINS_4gemm6kernel13GemmUniversalIN4cute5tupleIJiiiiEEENS1_10collective13CollectiveMmaINS1_34MainloopSm90TmaGmmaWarpSpecializedILi5ENS5_IJNS4_1CILi1EEESB_SB_EEENS1_35KernelTmaWarpSpecializedCooperativeEEENS5_IJNSA_ILi128EEENSA_ILi64EEESF_EEENS_6half_tENS5_IJlSB_lEEESI_SJ_NS4_8TiledMMAINS4_8MMA_AtomIJNS4_4SM904GMMA25MMA_64x64x16_F32F16F16_SSILNSN_5MajorE0ELSP_0ELNSN_7ScaleInE1ELSQ_1EEEEEENS4_6LayoutINS5_IJNSA_ILi2EEESB_SB_EEENS5_IJSB_NSA_ILi0EEESW_EEEEENS5_IJNS4_10UnderscoreESZ_SZ_EEEEENS4_13SM90_TMA_LOADENS4_14ComposedLayoutINS4_7SwizzleILi3ELi4ELi3EEENS4_18smem_ptr_flag_bitsILi16EEENST_INS5_IJNSA_ILi8EEESG_EEENS5_IJSG_SB_EEEEEEEvNS4_8identityES12_S1C_vS1D_EENS_8epilogue10collective6detail29Sm90TmaWarpSpecializedAdapterINS1G_15DefaultEpilogueISI_SJ_SJ_NS1F_6thread17LinearCombinationISI_Li1EffLNS1K_9ScaleType4KindE0ELNS_15FloatRoundStyleE2ESI_EENS1_15EpilogueDefaultEEEEEvvEEEEvNT_6ParamsE)
        /*02c0*/ 	.short	0x0210
        /*02c2*/ 	.short	0x0470


	//----- nvinfo : EIATTR_SW_WAR
	.align		4
.L_43:
        /*02c4*/ 	.byte	0x04, 0x36
        /*02c6*/ 	.short	(.L_45 - .L_44)
.L_44:
        /*02c8*/ 	.word	0x00000008
.L_45:


//--------------------- .nv.callgraph             --------------------------
	.section	.nv.callgraph,"",@"SHT_CUDA_CALLGRAPH"
	.align	4
	.sectionentsize	8
	.align		4
        /*0000*/ 	.word	0x00000000
	.align		4
        /*0004*/ 	.word	0xffffffff
	.align		4
        /*0008*/ 	.word	index@(_ZN7cutlass13device_kernelINS_4gemm6kernel13GemmUniversalIN4cute5tupleIJiiiiEEENS1_10collective13CollectiveMmaINS1_34MainloopSm90TmaGmmaWarpSpecializedILi5ENS5_IJNS4_1CILi1EEESB_SB_EEENS1_35KernelTmaWarpSpecializedCooperativeEEENS5_IJNSA_ILi128EEENSA_ILi64EEESF_EEENS_6half_tENS5_IJlSB_lEEESI_SJ_NS4_8TiledMMAINS4_8MMA_AtomIJNS4_4SM904GMMA25MMA_64x64x16_F32F16F16_SSILNSN_5MajorE0ELSP_0ELNSN_7ScaleInE1ELSQ_1EEEEEENS4_6LayoutINS5_IJNSA_ILi2EEESB_SB_EEENS5_IJSB_NSA_ILi0EEESW_EEEEENS5_IJNS4_10UnderscoreESZ_SZ_EEEEENS4_13SM90_TMA_LOADENS4_14ComposedLayoutINS4_7SwizzleILi3ELi4ELi3EEENS4_18smem_ptr_flag_bitsILi16EEENST_INS5_IJNSA_ILi8EEESG_EEENS5_IJSG_SB_EEEEEEEvNS4_8identityES12_S1C_vS1D_EENS_8epilogue10collective6detail29Sm90TmaWarpSpecializedAdapterINS1G_15DefaultEpilogueISI_SJ_SJ_NS1F_6thread17LinearCombinationISI_Li1EffLNS1K_9ScaleType4KindE0ELNS_15FloatRoundStyleE2ESI_EENS1_15EpilogueDefaultEEEEEvvEEEEvNT_6ParamsE)
	.align		4
        /*000c*/ 	.word	index@(__assertfail)
	.align		4
        /*0010*/ 	.word	0x00000000
	.align		4
        /*0014*/ 	.word	0xfffffffe
	.align		4
        /*0018*/ 	.word	0x00000000
	.align		4
        /*001c*/ 	.word	0xfffffffd
	.align		4
        /*0020*/ 	.word	0x00000000
	.align		4
        /*0024*/ 	.word	0xfffffffc


//--------------------- .nv.constant4             --------------------------
	.section	.nv.constant4,"a",@progbits
	.align	8
	.align		8
.nv.constant4:
        /*0000*/ 	.dword	__assertfail
	.align		8
        /*0008*/ 	.dword	__unnamed_1
	.align		8
        /*0010*/ 	.dword	_ZN39_INTERNAL_656bd5ce_4_k_cu_0274f7c9_32124cuda3std3__45__cpo5beginE
	.align		8
        /*0018*/ 	.dword	_ZN39_INTERNAL_656bd5ce_4_k_cu_0274f7c9_32124cuda3std3__45__cpo3endE
	.align		8
        /*0020*/ 	.dword	_ZN39_INTERNAL_656bd5ce_4_k_cu_0274f7c9_32124cuda3std3__45__cpo6cbeginE
	.align		8
        /*0028*/ 	.dword	_ZN39_INTERNAL_656bd5ce_4_k_cu_0274f7c9_32124cuda3std3__45__cpo4cendE
	.align		8
        /*0030*/ 	.dword	_ZN39_INTERNAL_656bd5ce_4_k_cu_0274f7c9_32124cuda3std3__441_GLOBAL__N__656bd5ce_4_k_cu_0274f7c9_32126ignoreE
	.align		8
        /*0038*/ 	.dword	_ZN39_INTERNAL_656bd5ce_4_k_cu_0274f7c9_32124cuda3std3__419piecewise_constructE
	.align		8
        /*0040*/ 	.dword	_ZN39_INTERNAL_656bd5ce_4_k_cu_0274f7c9_32124cuda3std3__48in_placeE
	.align		8
        /*0048*/ 	.dword	_ZN39_INTERNAL_656bd5ce_4_k_cu_0274f7c9_32124cuda3std6ranges3__45__cpo4swapE
	.align		8
        /*0050*/ 	.dword	_ZN39_INTERNAL_656bd5ce_4_k_cu_0274f7c9_32124cuda3std6ranges3__45__cpo9iter_moveE
	.align		8
        /*0058*/ 	.dword	_ZN39_INTERNAL_656bd5ce_4_k_cu_0274f7c9_32124cute7productE
	.align		8
        /*0060*/ 	.dword	_ZN39_INTERNAL_656bd5ce_4_k_cu_0274f7c9_32124cute1_E
	.align		8
        /*0068*/ 	.dword	$str$22
	.align		8
        /*0070*/ 	.dword	$str$23


//--------------------- .text._ZN7cutlass13device_kernelINS_4gemm6kernel13GemmUniversalIN4cute5tupleIJiiiiEEENS1_10collective13CollectiveMmaINS1_34MainloopSm90TmaGmmaWarpSpecializedILi5ENS5_IJNS4_1CILi1EEESB_SB_EEENS1_35KernelTmaWarpSpecializedCooperativeEEENS5_IJNSA_ILi128EEENSA_ILi64EEESF_EEENS_6half_tENS5_IJlSB_lEEESI_SJ_NS4_8TiledMMAINS4_8MMA_AtomIJNS4_4SM904GMMA25MMA_64x64x16_F32F16F16_SSILNSN_5MajorE0ELSP_0ELNSN_7ScaleInE1ELSQ_1EEEEEENS4_6LayoutINS5_IJNSA_ILi2EEESB_SB_EEENS5_IJSB_NSA_ILi0EEESW_EEEEENS5_IJNS4_10UnderscoreESZ_SZ_EEEEENS4_13SM90_TMA_LOADENS4_14ComposedLayoutINS4_7SwizzleILi3ELi4ELi3EEENS4_18smem_ptr_flag_bitsILi16EEENST_INS5_IJNSA_ILi8EEESG_EEENS5_IJSG_SB_EEEEEEEvNS4_8identityES12_S1C_vS1D_EENS_8epilogue10collective6detail29Sm90TmaWarpSpecializedAdapterINS1G_15DefaultEpilogueISI_SJ_SJ_NS1F_6thread17LinearCombinationISI_Li1EffLNS1K_9ScaleType4KindE0ELNS_15FloatRoundStyleE2ESI_EENS1_15EpilogueDefaultEEEEEvvEEEEvNT_6ParamsE --------------------------
	.section	.text._ZN7cutlass13device_kernelINS_4gemm6kernel13GemmUniversalIN4cute5tupleIJiiiiEEENS1_10collective13CollectiveMmaINS1_34MainloopSm90TmaGmmaWarpSpecializedILi5ENS5_IJNS4_1CILi1EEESB_SB_EEENS1_35KernelTmaWarpSpecializedCooperativeEEENS5_IJNSA_ILi128EEENSA_ILi64EEESF_EEENS_6half_tENS5_IJlSB_lEEESI_SJ_NS4_8TiledMMAINS4_8MMA_AtomIJNS4_4SM904GMMA25MMA_64x64x16_F32F16F16_SSILNSN_5MajorE0ELSP_0ELNSN_7ScaleInE1ELSQ_1EEEEEENS4_6LayoutINS5_IJNSA_ILi2EEESB_SB_EEENS5_IJSB_NSA_ILi0EEESW_EEEEENS5_IJNS4_10UnderscoreESZ_SZ_EEEEENS4_13SM90_TMA_LOADENS4_14ComposedLayoutINS4_7SwizzleILi3ELi4ELi3EEENS4_18smem_ptr_flag_bitsILi16EEENST_INS5_IJNSA_ILi8EEESG_EEENS5_IJSG_SB_EEEEEEEvNS4_8identityES12_S1C_vS1D_EENS_8epilogue10collective6detail29Sm90TmaWarpSpecializedAdapterINS1G_15DefaultEpilogueISI_SJ_SJ_NS1F_6thread17LinearCombinationISI_Li1EffLNS1K_9ScaleType4KindE0ELNS_15FloatRoundStyleE2ESI_EENS1_15EpilogueDefaultEEEEEvvEEEEvNT_6ParamsE,"ax",@progbits
	.align	128
.text._ZN7cutlass13device_kernelINS_4gemm6kernel13GemmUniversalIN4cute5tupleIJiiiiEEENS1_10collective13CollectiveMmaINS1_34MainloopSm90TmaGmmaWarpSpecializedILi5ENS5_IJNS4_1CILi1EEESB_SB_EEENS1_35KernelTmaWarpSpecializedCooperativeEEENS5_IJNSA_ILi128EEENSA_ILi64EEESF_EEENS_6half_tENS5_IJlSB_lEEESI_SJ_NS4_8TiledMMAINS4_8MMA_AtomIJNS4_4SM904GMMA25MMA_64x64x16_F32F16F16_SSILNSN_5MajorE0ELSP_0ELNSN_7ScaleInE1ELSQ_1EEEEEENS4_6LayoutINS5_IJNSA_ILi2EEESB_SB_EEENS5_IJSB_NSA_ILi0EEESW_EEEEENS5_IJNS4_10UnderscoreESZ_SZ_EEEEENS4_13SM90_TMA_LOADENS4_14ComposedLayoutINS4_7SwizzleILi3ELi4ELi3EEENS4_18smem_ptr_flag_bitsILi16EEENST_INS5_IJNSA_ILi8EEESG_EEENS5_IJSG_SB_EEEEEEEvNS4_8identityES12_S1C_vS1D_EENS_8epilogue10collective6detail29Sm90TmaWarpSpecializedAdapterINS1G_15DefaultEpilogueISI_SJ_SJ_NS1F_6thread17LinearCombinationISI_Li1EffLNS1K_9ScaleType4KindE0ELNS_15FloatRoundStyleE2ESI_EENS1_15EpilogueDefaultEEEEEvvEEEEvNT_6ParamsE:
        .type           _ZN7cutlass13device_kernelINS_4gemm6kernel13GemmUniversalIN4cute5tupleIJiiiiEEENS1_10collective13CollectiveMmaINS1_34MainloopSm90TmaGmmaWarpSpecializedILi5ENS5_IJNS4_1CILi1EEESB_SB_EEENS1_35KernelTmaWarpSpecializedCooperativeEEENS5_IJNSA_ILi128EEENSA_ILi64EEESF_EEENS_6half_tENS5_IJlSB_lEEESI_SJ_NS4_8TiledMMAINS4_8MMA_AtomIJNS4_4SM904GMMA25MMA_64x64x16_F32F16F16_SSILNSN_5MajorE0ELSP_0ELNSN_7ScaleInE1ELSQ_1EEEEEENS4_6LayoutINS5_IJNSA_ILi2EEESB_SB_EEENS5_IJSB_NSA_ILi0EEESW_EEEEENS5_IJNS4_10UnderscoreESZ_SZ_EEEEENS4_13SM90_TMA_LOADENS4_14ComposedLayoutINS4_7SwizzleILi3ELi4ELi3EEENS4_18smem_ptr_flag_bitsILi16EEENST_INS5_IJNSA_ILi8EEESG_EEENS5_IJSG_SB_EEEEEEEvNS4_8identityES12_S1C_vS1D_EENS_8epilogue10collective6detail29Sm90TmaWarpSpecializedAdapterINS1G_15DefaultEpilogueISI_SJ_SJ_NS1F_6thread17LinearCombinationISI_Li1EffLNS1K_9ScaleType4KindE0ELNS_15FloatRoundStyleE2ESI_EENS1_15EpilogueDefaultEEEEEvvEEEEvNT_6ParamsE,@function
        .size           _ZN7cutlass13device_kernelINS_4gemm6kernel13GemmUniversalIN4cute5tupleIJiiiiEEENS1_10collective13CollectiveMmaINS1_34MainloopSm90TmaGmmaWarpSpecializedILi5ENS5_IJNS4_1CILi1EEESB_SB_EEENS1_35KernelTmaWarpSpecializedCooperativeEEENS5_IJNSA_ILi128EEENSA_ILi64EEESF_EEENS_6half_tENS5_IJlSB_lEEESI_SJ_NS4_8TiledMMAINS4_8MMA_AtomIJNS4_4SM904GMMA25MMA_64x64x16_F32F16F16_SSILNSN_5MajorE0ELSP_0ELNSN_7ScaleInE1ELSQ_1EEEEEENS4_6LayoutINS5_IJNSA_ILi2EEESB_SB_EEENS5_IJSB_NSA_ILi0EEESW_EEEEENS5_IJNS4_10UnderscoreESZ_SZ_EEEEENS4_13SM90_TMA_LOADENS4_14ComposedLayoutINS4_7SwizzleILi3ELi4ELi3EEENS4_18smem_ptr_flag_bitsILi16EEENST_INS5_IJNSA_ILi8EEESG_EEENS5_IJSG_SB_EEEEEEEvNS4_8identityES12_S1C_vS1D_EENS_8epilogue10collective6detail29Sm90TmaWarpSpecializedAdapterINS1G_15DefaultEpilogueISI_SJ_SJ_NS1F_6thread17LinearCombinationISI_Li1EffLNS1K_9ScaleType4KindE0ELNS_15FloatRoundStyleE2ESI_EENS1_15EpilogueDefaultEEEEEvvEEEEvNT_6ParamsE,(.L_x_132 - _ZN7cutlass13device_kernelINS_4gemm6kernel13GemmUniversalIN4cute5tupleIJiiiiEEENS1_10collective13CollectiveMmaINS1_34MainloopSm90TmaGmmaWarpSpecializedILi5ENS5_IJNS4_1CILi1EEESB_SB_EEENS1_35KernelTmaWarpSpecializedCooperativeEEENS5_IJNSA_ILi128EEENSA_ILi64EEESF_EEENS_6half_tENS5_IJlSB_lEEESI_SJ_NS4_8TiledMMAINS4_8MMA_AtomIJNS4_4SM904GMMA25MMA_64x64x16_F32F16F16_SSILNSN_5MajorE0ELSP_0ELNSN_7ScaleInE1ELSQ_1EEEEEENS4_6LayoutINS5_IJNSA_ILi2EEESB_SB_EEENS5_IJSB_NSA_ILi0EEESW_EEEEENS5_IJNS4_10UnderscoreESZ_SZ_EEEEENS4_13SM90_TMA_LOADENS4_14ComposedLayoutINS4_7SwizzleILi3ELi4ELi3EEENS4_18smem_ptr_flag_bitsILi16EEENST_INS5_IJNSA_ILi8EEESG_EEENS5_IJSG_SB_EEEEEEEvNS4_8identityES12_S1C_vS1D_EENS_8epilogue10collective6detail29Sm90TmaWarpSpecializedAdapterINS1G_15DefaultEpilogueISI_SJ_SJ_NS1F_6thread17LinearCombinationISI_Li1EffLNS1K_9ScaleType4KindE0ELNS_15FloatRoundStyleE2ESI_EENS1_15EpilogueDefaultEEEEEvvEEEEvNT_6ParamsE)
        .other          _ZN7cutlass13device_kernelINS_4gemm6kernel13GemmUniversalIN4cute5tupleIJiiiiEEENS1_10collective13CollectiveMmaINS1_34MainloopSm90TmaGmmaWarpSpecializedILi5ENS5_IJNS4_1CILi1EEESB_SB_EEENS1_35KernelTmaWarpSpecializedCooperativeEEENS5_IJNSA_ILi128EEENSA_ILi64EEESF_EEENS_6half_tENS5_IJlSB_lEEESI_SJ_NS4_8TiledMMAINS4_8MMA_AtomIJNS4_4SM904GMMA25MMA_64x64x16_F32F16F16_SSILNSN_5MajorE0ELSP_0ELNSN_7ScaleInE1ELSQ_1EEEEEENS4_6LayoutINS5_IJNSA_ILi2EEESB_SB_EEENS5_IJSB_NSA_ILi0EEESW_EEEEENS5_IJNS4_10UnderscoreESZ_SZ_EEEEENS4_13SM90_TMA_LOADENS4_14ComposedLayoutINS4_7SwizzleILi3ELi4ELi3EEENS4_18smem_ptr_flag_bitsILi16EEENST_INS5_IJNSA_ILi8EEESG_EEENS5_IJSG_SB_EEEEEEEvNS4_8identityES12_S1C_vS1D_EENS_8epilogue10collective6detail29Sm90TmaWarpSpecializedAdapterINS1G_15DefaultEpilogueISI_SJ_SJ_NS1F_6thread17LinearCombinationISI_Li1EffLNS1K_9ScaleType4KindE0ELNS_15FloatRoundStyleE2ESI_EENS1_15EpilogueDefaultEEEEEvvEEEEvNT_6ParamsE,@"STO_CUDA_ENTRY STV_DEFAULT"
_ZN7cutlass13device_kernelINS_4gemm6kernel13GemmUniversalIN4cute5tupleIJiiiiEEENS1_10collective13CollectiveMmaINS1_34MainloopSm90TmaGmmaWarpSpecializedILi5ENS5_IJNS4_1CILi1EEESB_SB_EEENS1_35KernelTmaWarpSpecializedCooperativeEEENS5_IJNSA_ILi128EEENSA_ILi64EEESF_EEENS_6half_tENS5_IJlSB_lEEESI_SJ_NS4_8TiledMMAINS4_8MMA_AtomIJNS4_4SM904GMMA25MMA_64x64x16_F32F16F16_SSILNSN_5MajorE0ELSP_0ELNSN_7ScaleInE1ELSQ_1EEEEEENS4_6LayoutINS5_IJNSA_ILi2EEESB_SB_EEENS5_IJSB_NSA_ILi0EEESW_EEEEENS5_IJNS4_10UnderscoreESZ_SZ_EEEEENS4_13SM90_TMA_LOADENS4_14ComposedLayoutINS4_7SwizzleILi3ELi4ELi3EEENS4_18smem_ptr_flag_bitsILi16EEENST_INS5_IJNSA_ILi8EEESG_EEENS5_IJSG_SB_EEEEEEEvNS4_8identityES12_S1C_vS1D_EENS_8epilogue10collective6detail29Sm90TmaWarpSpecializedAdapterINS1G_15DefaultEpilogueISI_SJ_SJ_NS1F_6thread17LinearCombinationISI_Li1EffLNS1K_9ScaleType4KindE0ELNS_15FloatRoundStyleE2ESI_EENS1_15EpilogueDefaultEEEEEvvEEEEvNT_6ParamsE:
[----:B------:R-:W0:Y:S01]  /*0000*/  LDC R1, c[0x0][0x28] ;  /* 0x00000a00ff017b82 */ /* 0x000e220000000800 */
[----:B------:R-:W1:Y:S01]  /*0010*/  S2R R3, SR_TID.X ;  /* 0x0000000000037919 */ /* 0x000e620000002100 */
[----:B------:R-:W-:Y:S01]  /*0020*/  ELECT P0, URZ, PT ;  /* 0x00000000003f782f */ /* 0x000fe20003800000 */
[----:B------:R-:W-:Y:S01]  /*0030*/  BSSY B0, `(.L_x_0) ;  /* 0x000000f000007945 */ /* 0x000fe20003800000 */
[--C-:B-1----:R-:W-:Y:S02]  /*0040*/  SHF.R.U32.HI R0, RZ, 0x5, R3.reuse ;  /* 0x00000005ff007819 */ /* 0x102fe40000011603 */
[----:B------:R-:W-:-:S03]  /*0050*/  SHF.R.U32.HI R14, RZ, 0x7, R3 ;  /* 0x00000007ff0e7819 */ /* 0x000fc60000011603 */
[----:B------:R-:W1:Y:S04]  /*0060*/  SHFL.IDX PT, R4, R0, RZ, 0x1f ;  /* 0x00001fff00047589 */ /* 0x000e6800000e0000 */
[----:B------:R2:W3:Y:S01]  /*0070*/  SHFL.IDX PT, R10, R14, RZ, 0x1f ;  /* 0x00001fff0e0a7589 */ /* 0x0004e200000e0000 */
[----:B-1----:R-:W-:-:S13]  /*0080*/  ISETP.NE.OR P0, PT, R4, RZ, !P0 ;  /* 0x000000ff0400720c */ /* 0x002fda0004705670 */
[----:B0-23--:R-:W-:Y:S05]  /*0090*/  @P0 BRA `(.L_x_1) ;  /* 0x0000000000200947 */ /* 0x00dfea0003800000 */
[----:B------:R-:W-:Y:S02]  /*00a0*/  ULDC.64 UR4, c[0x0][0x198] ;  /* 0x0000660000047ab9 */ /* 0x000fe40000000a00 */
[----:B------:R-:W-:Y:S02]  /*00b0*/  UIADD3 UR6, UP0, UR4, 0xf0, URZ ;  /* 0x000000f004067890 */ /* 0x000fe4000ff1e03f */
[----:B------:R-:W-:Y:S02]  /*00c0*/  UIADD3 UR4, UP1, UR4, 0x1f0, URZ ;  /* 0x000001f004047890 */ /* 0x000fe4000ff3e03f */
[----:B------:R-:W-:Y:S02]  /*00d0*/  UIADD3.X UR7, URZ, UR5, URZ, UP0, !UPT ;  /* 0x000000053f077290 */ /* 0x000fe400087fe43f */
[----:B------:R-:W-:-:S07]  /*00e0*/  UIADD3.X UR5, URZ, UR5, URZ, UP1, !UPT ;  /* 0x000000053f057290 */ /* 0x000fce0008ffe43f */
[----:B------:R0:W-:Y:S02]  /*00f0*/  UTMACCTL.PF [UR6] ;  /* 0x00000000060079b9 */ /* 0x0001e40008040000 */
[----:B------:R0:W-:Y:S02]  /*0100*/  UTMACCTL.PF [UR4] ;  /* 0x00000000040079b9 */ /* 0x0001e40008040000 */
[----:B0-----:R-:W-:Y:S01]  /*0110*/  NOP ;  /* 0x0000000000007918 */ /* 0x001fe20000000000 */
.L_x_1:
[----:B------:R-:W-:Y:S05]  /*0120*/  BSYNC B0 ;  /* 0x0000000000007941 */ /* 0x000fea0003800000 */
.L_x_0:
[----:B------:R-:W0:Y:S02]  /*0130*/  SHFL.IDX PT, R2, R0, RZ, 0x1f ;  /* 0x00001fff00027589 */ /* 0x000e2400000e0000 */
[----:B0-----:R-:W-:-:S13]  /*0140*/  ISETP.NE.AND P0, PT, R2, RZ, PT ;  /* 0x000000ff0200720c */ /* 0x001fda0003f05270 */
[----:B------:R-:W-:Y:S05]  /*0150*/  @P0 BRA `(.L_x_2) ;  /* 0x0000000000600947 */ /* 0x000fea0003800000 */
[----:B------:R-:W0:Y:S01]  /*0160*/  S2UR UR8, SR_CgaCtaId ;  /* 0x00000000000879c3 */ /* 0x000e220000008800 */
[----:B------:R-:W-:Y:S01]  /*0170*/  UMOV UR4, 0x400 ;  /* 0x0000040000047882 */ /* 0x000fe20000000000 */
[----:B------:R-:W-:Y:S01]  /*0180*/  UMOV UR5, 0x1 ;  /* 0x0000000100057882 */ /* 0x000fe20000000000 */
[----:B------:R-:W-:Y:S01]  /*0190*/  UMOV UR6, 0x100 ;  /* 0x0000010000067882 */ /* 0x000fe20000000000 */
[----:B------:R-:W-:Y:S01]  /*01a0*/  ELECT P0, URZ, PT ;  /* 0x00000000003f782f */ /* 0x000fe20003800000 */
[----:B------:R-:W-:-:S04]  /*01b0*/  UIADD3 UR6, -UR6, 0x100000, URZ ;  /* 0x0010000006067890 */ /* 0x000fc8000fffe13f */
[----:B------:R-:W-:Y:S02]  /*01c0*/  USHF.L.U32 UR7, UR6, 0xb, URZ ;  /* 0x0000000b06077899 */ /* 0x000fe4000800063f */
[----:B------:R-:W-:Y:S02]  /*01d0*/  USHF.L.U32 UR6, UR6, 0x1, URZ ;  /* 0x0000000106067899 */ /* 0x000fe4000800063f */
[----:B0-----:R-:W-:Y:S02]  /*01e0*/  ULEA UR8, UR8, UR4, 0x18 ;  /* 0x0000000408087291 */ /* 0x001fe4000f8ec03f */
[----:B------:R-:W-:-:S04]  /*01f0*/  UIADD3 UR4, -UR5, 0x100000, URZ ;  /* 0x0010000005047890 */ /* 0x000fc8000fffe13f */
[----:B------:R-:W-:Y:S02]  /*0200*/  USHF.L.U32 UR5, UR4, 0xb, URZ ;  /* 0x0000000b04057899 */ /* 0x000fe4000800063f */
[----:B------:R-:W-:Y:S01]  /*0210*/  USHF.L.U32 UR4, UR4, 0x1, URZ ;  /* 0x0000000104047899 */ /* 0x000fe2000800063f */
[----:B------:R-:W0:Y:S11]  /*0220*/  FENCE.VIEW.ASYNC.S ;  /* 0x00000000000073c6 */ /* 0x000e360000000000 */
[----:B0-----:R0:W1:Y:S01]  /*0230*/  SYNCS.EXCH.64 URZ, [UR8], UR4 ;  /* 0x00000004083f75b2 */ /* 0x0010620008000100 */
[----:B------:R0:W2:Y:S01]  /*0240*/  SYNCS.EXCH.64 URZ, [UR8+0x28], UR6 ;  /* 0x00002806083f75b2 */ /* 0x0000a20008000100 */
[----:B------:R0:W3:Y:S01]  /*0250*/  SYNCS.EXCH.64 URZ, [UR8+0x8], UR4 ;  /* 0x00000804083f75b2 */ /* 0x0000e20008000100 */
[----:B------:R0:W4:Y:S01]  /*0260*/  SYNCS.EXCH.64 URZ, [UR8+0x30], UR6 ;  /* 0x00003006083f75b2 */ /* 0x0001220008000100 */
[----:B------:R0:W0:Y:S01]  /*0270*/  SYNCS.EXCH.64 URZ, [UR8+0x10], UR4 ;  /* 0x00001004083f75b2 */ /* 0x0000220008000100 */
[----:B------:R0:W0:Y:S01]  /*0280*/  SYNCS.EXCH.64 URZ, [UR8+0x38], UR6 ;  /* 0x00003806083f75b2 */ /* 0x0000220008000100 */
[----:B------:R0:W0:Y:S01]  /*0290*/  SYNCS.EXCH.64 URZ, [UR8+0x18], UR4 ;  /* 0x00001804083f75b2 */ /* 0x0000220008000100 */
[----:B------:R0:W0:Y:S01]  /*02a0*/  SYNCS.EXCH.64 URZ, [UR8+0x40], UR6 ;  /* 0x00004006083f75b2 */ /* 0x0000220008000100 */
[----:B------:R0:W0:Y:S01]  /*02b0*/  SYNCS.EXCH.64 URZ, [UR8+0x20], UR4 ;  /* 0x00002004083f75b2 */ /* 0x0000220008000100 */
[----:B------:R0:W0:Y:S01]  /*02c0*/  SYNCS.EXCH.64 URZ, [UR8+0x48], UR6 ;  /* 0x00004806083f75b2 */ /* 0x0000220008000100 */
[----:B------:R-:W-:Y:S01]  /*02d0*/  NOP ;  /* 0x0000000000007918 */ /* 0x000fe20000000000 */
.L_x_2:
[----:B------:R-:W5:Y:S01]  /*02e0*/  SHFL.IDX PT, R0, R0, RZ, 0x1f ;  /* 0x00001fff00007589 */ /* 0x000f6200000e0000 */
[----:B------:R-:W-:Y:S01]  /*02f0*/  ELECT P0, URZ, PT ;  /* 0x00000000003f782f */ /* 0x000fe20003800000 */
[----:B------:R-:W1:Y:S01]  /*0300*/  LDC R2, c[0x0][0x65c] ;  /* 0x00019700ff027b82 */ /* 0x000e620000000800 */
[----:B------:R-:W-:Y:S01]  /*0310*/  SHF.R.S32.HI R7, RZ, 0x1f, R4 ;  /* 0x0000001fff077819 */ /* 0x000fe20000011404 */
[----:B------:R-:W2:Y:S01]  /*0320*/  S2R R5, SR_CTAID.Y ;  /* 0x0000000000057919 */ /* 0x000ea20000002600 */
[----:B0-----:R-:W-:Y:S01]  /*0330*/  UMOV UR4, 0x20 ;  /* 0x0000002000047882 */ /* 0x001fe20000000000 */
[----:B------:R-:W-:Y:S01]  /*0340*/  NOP ;  /* 0x0000000000007918 */ /* 0x000fe20000000000 */
[----:B------:R-:W-:Y:S01]  /*0350*/  LEA.HI R7, R7, R4, RZ, 0x2 ;  /* 0x0000000407077211 */ /* 0x000fe200078f10ff */
[----:B------:R-:W0:Y:S01]  /*0360*/  S2R R6, SR_CTAID.X ;  /* 0x0000000000067919 */ /* 0x000e220000002500 */
[----:B------:R-:W-:Y:S01]  /*0370*/  ISETP.NE.AND P2, PT, R10, RZ, PT ;  /* 0x000000ff0a00720c */ /* 0x000fe20003f45270 */
[----:B------:R-:W-:Y:S01]  /*0380*/  NOP ;  /* 0x0000000000007918 */ /* 0x000fe20000000000 */
[----:B------:R-:W-:-:S02]  /*0390*/  LOP3.LUT R7, R7, 0xfffffffc, RZ, 0xc0, !PT ;  /* 0xfffffffc07077812 */ /* 0x000fc400078ec0ff */
[----:B-----5:R-:W-:Y:S02]  /*03a0*/  ISETP.NE.OR P0, PT, R0, RZ, !P0 ;  /* 0x000000ff0000720c */ /* 0x020fe40004705670 */
[----:B-1----:R-:W-:-:S04]  /*03b0*/  ISETP.NE.AND P3, PT, R2, 0x1, PT ;  /* 0x000000010200780c */ /* 0x002fc80003f65270 */
[----:B------:R-:W-:Y:S01]  /*03c0*/  P2R R0, PR, RZ, 0x8 ;  /* 0x00000008ff007803 */ /* 0x000fe20000000000 */
[----:B------:R-:W-:Y:S01]  /*03d0*/  IMAD.IADD R0, R4, 0x1, -R7 ;  /* 0x0000000104007824 */ /* 0x000fe200078e0a07 */
[----:B------:R-:W-:Y:S01]  /*03e0*/  LOP3.LUT R4, R3, 0x7f, RZ, 0xc0, !PT ;  /* 0x0000007f03047812 */ /* 0x000fe200078ec0ff */
[----:B------:R-:W-:-:S03]  /*03f0*/  IMAD.MOV.U32 R7, RZ, RZ, RZ ;  /* 0x000000ffff077224 */ /* 0x000fc600078e00ff */
[----:B------:R-:W-:Y:S01]  /*0400*/  ISETP.NE.AND P1, PT, R0, 0x3, PT ;  /* 0x000000030000780c */ /* 0x000fe20003f25270 */
[----:B------:R-:W-:Y:S01]  /*0410*/  VOTEU.ALL UP0, P0 ;  /* 0x00000000003f7886 */ /* 0x000fe20000000000 */
[----:B------:R-:W-:Y:S01]  /*0420*/  VOTEU.ALL UP1, P0 ;  /* 0x00000000003f7886 */ /* 0x000fe20000020000 */
[----:B------:R-:W0:Y:S01]  /*0430*/  @P3 LDC R17, c[0x0][0x10] ;  /* 0x00000400ff113b82 */ /* 0x000e220000000800 */
[----:B--2---:R-:W-:Y:S02]  /*0440*/  @P3 IMAD.MOV.U32 R8, RZ, RZ, R5 ;  /* 0x000000ffff083224 */ /* 0x004fe400078e0005 */
[----:B------:R-:W-:Y:S01]  /*0450*/  @!UP0 UMOV UR6, 0x400 ;  /* 0x0000040000068882 */ /* 0x000fe20000000000 */
[----:B------:R-:W-:-:S04]  /*0460*/  @!UP0 UIADD3 UR4, -UR4, 0x100000, URZ ;  /* 0x0010000004048890 */ /* 0x000fc8000fffe13f */
[----:B------:R-:W-:Y:S02]  /*0470*/  @!UP0 USHF.L.U32 UR5, UR4, 0xb, URZ ;  /* 0x0000000b04058899 */ /* 0x000fe4000800063f */
[----:B------:R-:W-:Y:S01]  /*0480*/  @!UP0 USHF.L.U32 UR4, UR4, 0x1, URZ ;  /* 0x0000000104048899 */ /* 0x000fe2000800063f */
[----:B------:R-:W-:Y:S01]  /*0490*/  @P3 IMAD.MOV.U32 R9, RZ, RZ, RZ ;  /* 0x000000ffff093224 */ /* 0x000fe200078e00ff */
[----:B------:R-:W1:Y:S08]  /*04a0*/  @!UP0 S2UR UR7, SR_CgaCtaId ;  /* 0x00000000000789c3 */ /* 0x000e700000008800 */
[----:B------:R-:W2:Y:S01]  /*04b0*/  @!P3 LDC R11, c[0x0][0xc] ;  /* 0x00000300ff0bbb82 */ /* 0x000ea20000000800 */
[----:B0-----:R-:W-:Y:S01]  /*04c0*/  @P3 IMAD.WIDE.U32 R16, R6, R17, R8 ;  /* 0x0000001106103225 */ /* 0x001fe200078e0008 */
[----:B-1----:R-:W-:Y:S01]  /*04d0*/  @!UP0 ULEA UR8, UR7, UR6, 0x18 ;  /* 0x0000000607088291 */ /* 0x002fe2000f8ec03f */
[----:B------:R-:W-:-:S02]  /*04e0*/  VOTEU.ALL UP0, P0 ;  /* 0x00000000003f7886 */ /* 0x000fc40000000000 */
[----:B------:R-:W-:Y:S01]  /*04f0*/  ULDC UR6, c[0x0][0xc] ;  /* 0x0000030000067ab9 */ /* 0x000fe20000000800 */
[----:B------:R-:W-:Y:S01]  /*0500*/  ISETP.EQ.OR P0, PT, R0, RZ, !P1 ;  /* 0x000000ff0000720c */ /* 0x000fe20004f02670 */
[----:B------:R-:W-:-:S03]  /*0510*/  ULDC UR7, c[0x0][0x10] ;  /* 0x0000040000077ab9 */ /* 0x000fc60000000800 */
[C---:B------:R-:W-:Y:S01]  /*0520*/  ISETP.EQ.AND P0, PT, R10.reuse, RZ, P0 ;  /* 0x000000ff0a00720c */ /* 0x040fe20000702270 */
[----:B------:R-:W-:Y:S02]  /*0530*/  VIADD R10, R10, 0xffffffff ;  /* 0xffffffff0a0a7836 */ /* 0x000fe40000000000 */
[----:B--2---:R-:W-:Y:S01]  /*0540*/  @!P3 IMAD.WIDE.U32 R8, R11, R5, R6 ;  /* 0x000000050b08b225 */ /* 0x004fe200078e0006 */
[----:B------:R-:W0:Y:S02]  /*0550*/  FENCE.VIEW.ASYNC.S ;  /* 0x00000000000073c6 */ /* 0x000e240000000000 */
[----:B0-----:R-:W3:Y:S01]  /*0560*/  @!UP0 SYNCS.EXCH.64 URZ, [UR8+0x60], UR4 ;  /* 0x00006004083f85b2 */ /* 0x001ee20008000100 */
[----:B------:R-:W-:Y:S01]  /*0570*/  SEL R18, RZ, 0x1, !P0 ;  /* 0x00000001ff127807 */ /* 0x000fe20004000000 */
[----:B------:R-:W-:Y:S01]  /*0580*/  @P3 IMAD.MOV.U32 R11, RZ, RZ, RZ ;  /* 0x000000ffff0b3224 */ /* 0x000fe200078e00ff */
[----:B------:R-:W-:Y:S01]  /*0590*/  ISETP.GE.U32.AND P1, PT, R10, 0x2, PT ;  /* 0x000000020a00780c */ /* 0x000fe20003f26070 */
[----:B------:R-:W-:-:S02]  /*05a0*/  @!P3 IMAD.MOV.U32 R16, RZ, RZ, R8 ;  /* 0x000000ffff10b224 */ /* 0x000fc400078e0008 */
[----:B------:R-:W-:Y:S01]  /*05b0*/  @P3 IMAD.IADD R17, R17, 0x1, R11 ;  /* 0x0000000111113824 */ /* 0x000fe200078e020b */
[----:B------:R-:W-:Y:S01]  /*05c0*/  SEL R18, R18, 0x2, P1 ;  /* 0x0000000212127807 */ /* 0x000fe20000800000 */
[----:B------:R-:W-:Y:S01]  /*05d0*/  @!P3 IMAD.MOV.U32 R17, RZ, RZ, R9 ;  /* 0x000000ffff11b224 */ /* 0x000fe200078e0009 */
[----:B------:R0:W3:Y:S01]  /*05e0*/  @!UP1 SYNCS.EXCH.64 URZ, [UR8+0x68], UR4 ;  /* 0x00006804083f95b2 */ /* 0x0000e20008000100 */
[----:B------:R-:W-:Y:S01]  /*05f0*/  NOP ;  /* 0x0000000000007918 */ /* 0x000fe20000000000 */
[----:B0-----:R-:W-:-:S03]  /*0600*/  UIMAD.WIDE.U32 UR4, UR6, UR7, URZ ;  /* 0x00000007060472a5 */ /* 0x001fc6000f8e003f */
[----:B------:R-:W-:Y:S02]  /*0610*/  ULDC UR6, c[0x0][0x14] ;  /* 0x0000050000067ab9 */ /* 0x000fe40000000800 */
[----:B------:R-:W-:Y:S02]  /*0620*/  UIMAD.WIDE.U32 UR38, UR4, UR6, URZ ;  /* 0x00000006042672a5 */ /* 0x000fe4000f8e003f */
[----:B------:R-:W-:-:S04]  /*0630*/  UIMAD UR41, UR5, UR6, URZ ;  /* 0x00000006052972a4 */ /* 0x000fc8000f8e023f */
[----:B------:R-:W-:Y:S01]  /*0640*/  UIADD3 UR41, UR39, UR41, URZ ;  /* 0x0000002927297290 */ /* 0x000fe2000fffe03f */
[----:B---34-:R-:W-:Y:S06]  /*0650*/  BAR.SYNC.DEFER_BLOCKING 0x0 ;  /* 0x0000000000007b1d */ /* 0x018fec0000010000 */
[----:B------:R-:W-:Y:S05]  /*0660*/  @!P2 BRA `(.L_x_3) ;  /* 0x000000440010a947 */ /* 0x000fea0003800000 */
[----:B------:R-:W-:-:S13]  /*0670*/  ISETP.GT.U32.AND P0, PT, R10, 0x1, PT ;  /* 0x000000010a00780c */ /* 0x000fda0003f04070 */
[----:B------:R-:W-:Y:S05]  /*0680*/  @P0 EXIT ;  /* 0x000000000000094d */ /* 0x000fea0003800000 */
[----:B------:R-:W-:Y:S01]  /*0690*/  ULDC.64 UR4, c[0x0][0x650] ;  /* 0x0001940000047ab9 */ /* 0x000fe20000000a00 */
[----:B------:R-:W-:Y:S01]  /*06a0*/  PRMT R0, RZ, 0x7610, R0 ;  /* 0x00007610ff007816 */ /* 0x000fe20000000000 */
[----:B------:R-:W-:Y:S01]  /*06b0*/  IMAD.MOV.U32 R69, RZ, RZ, -0x1 ;  /* 0xffffffffff457424 */ /* 0x000fe200078e00ff */
[----:B------:R-:W-:Y:S01]  /*06c0*/  ISETP.GE.U32.AND P0, PT, R16, UR4, PT ;  /* 0x0000000410007c0c */ /* 0x000fe2000bf06070 */
[----:B------:R-:W-:Y:S02]  /*06d0*/  IMAD.MOV.U32 R68, RZ, RZ, -0x1 ;  /* 0xffffffffff447424 */ /* 0x000fe400078e00ff */
[----:B------:R-:W-:Y:S01]  /*06e0*/  IMAD.MOV.U32 R67, RZ, RZ, -0x1 ;  /* 0xffffffffff437424 */ /* 0x000fe200078e00ff */
[----:B------:R-:W-:-:S13]  /*06f0*/  ISETP.GE.U32.AND.EX P0, PT, R17, UR5, PT, P0 ;  /* 0x0000000511007c0c */ /* 0x000fda000bf06100 */
[----:B------:R-:W-:Y:S05]  /*0700*/  @P0 BRA `(.L_x_4) ;  /* 0x0000000400540947 */ /* 0x000fea0003800000 */
[----:B------:R-:W0:Y:S01]  /*0710*/  LDC.64 R20, c[0x0][0x628] ;  /* 0x00018a00ff147b82 */ /* 0x000e220000000a00 */
[----:B------:R-:W-:Y:S02]  /*0720*/  IMAD.MOV.U32 R8, RZ, RZ, R16 ;  /* 0x000000ffff087224 */ /* 0x000fe400078e0010 */
[----:B------:R-:W-:-:S05]  /*0730*/  IMAD.MOV.U32 R9, RZ, RZ, R17 ;  /* 0x000000ffff097224 */ /* 0x000fca00078e0011 */
[----:B------:R-:W1:Y:S08]  /*0740*/  LDC R0, c[0x0][0x630] ;  /* 0x00018c00ff007b82 */ /* 0x000e700000000800 */
[----:B------:R-:W2:Y:S01]  /*0750*/  LDC.64 R22, c[0x0][0x620] ;  /* 0x00018800ff167b82 */ /* 0x000ea20000000a00 */
[----:B0-----:R-:W-:-:S04]  /*0760*/  ISETP.NE.U32.AND P0, PT, R20, RZ, PT ;  /* 0x000000ff1400720c */ /* 0x001fc80003f05070 */
[----:B------:R-:W-:-:S13]  /*0770*/  ISETP.NE.AND.EX P0, PT, R21, RZ, PT, P0 ;  /* 0x000000ff1500720c */ /* 0x000fda0003f05300 */
[----:B-12---:R-:W-:Y:S05]  /*0780*/  @!P0 BRA `(.L_x_5) ;  /* 0x0000000000288947 */ /* 0x006fea0003800000 */
[----:B------:R-:W0:Y:S02]  /*0790*/  LDC R13, c[0x0][0x634] ;  /* 0x00018d00ff0d7b82 */ /* 0x000e240000000800 */
[----:B0-----:R-:W-:-:S05]  /*07a0*/  IADD3 R13, P0, R16, R13, RZ ;  /* 0x0000000d100d7210 */ /* 0x001fca0007f1e0ff */
[----:B------:R-:W-:-:S04]  /*07b0*/  IMAD.X R15, RZ, RZ, R17, P0 ;  /* 0x000000ffff0f7224 */ /* 0x000fc800000e0611 */
[----:B------:R-:W-:-:S04]  /*07c0*/  IMAD.WIDE.U32 R8, R15, R20, RZ ;  /* 0x000000140f087225 */ /* 0x000fc800078e00ff */
[----:B------:R-:W-:-:S04]  /*07d0*/  IMAD.WIDE.U32 R10, P0, R13, R21, R8 ;  /* 0x000000150d0a7225 */ /* 0x000fc80007800008 */
[----:B------:R-:W-:-:S04]  /*07e0*/  IMAD.WIDE.U32 R8, R13, R20, RZ ;  /* 0x000000140d087225 */ /* 0x000fc800078e00ff */
[----:B------:R-:W-:Y:S01]  /*07f0*/  IMAD.X R13, RZ, RZ, RZ, P0 ;  /* 0x000000ffff0d7224 */ /* 0x000fe200000e06ff */
[----:B------:R-:W-:Y:S01]  /*0800*/  IADD3 RZ, P0, R9, R10, RZ ;  /* 0x0000000a09ff7210 */ /* 0x000fe20007f1e0ff */
[----:B------:R-:W-:-:S04]  /*0810*/  IMAD.MOV.U32 R12, RZ, RZ, R11 ;  /* 0x000000ffff0c7224 */ /* 0x000fc800078e000b */
[----:B------:R-:W-:-:S08]  /*0820*/  IMAD.WIDE.U32.X R8, R15, R21, R12, P0 ;  /* 0x000000150f087225 */ /* 0x000fd000000e040c */
.L_x_5:
[-CC-:B------:R-:W-:Y:S01]  /*0830*/  SHF.R.U64 R67, R8, R0.reuse, R9.reuse ;  /* 0x0000000008437219 */ /* 0x180fe20000001209 */
[----:B------:R-:W0:Y:S01]  /*0840*/  LDC R12, c[0x0][0x618] ;  /* 0x00018600ff0c7b82 */ /* 0x000e220000000800 */
[----:B------:R-:W-:Y:S01]  /*0850*/  SHF.R.U32.HI R7, RZ, R0, R9 ;  /* 0x00000000ff077219 */ /* 0x000fe20000011609 */
[----:B------:R-:W-:Y:S01]  /*0860*/  ULDC UR4, c[0x0][0x150] ;  /* 0x0000540000047ab9 */ /* 0x000fe20000000800 */
[----:B------:R-:W-:Y:S02]  /*0870*/  IADD3 R11, P0, RZ, -R67, RZ ;  /* 0x80000043ff0b7210 */ /* 0x000fe40007f1e0ff */
[----:B------:R-:W-:-:S03]  /*0880*/  I2FP.F32.U32 R0, R6 ;  /* 0x0000000600007245 */ /* 0x000fc60000201000 */
[----:B------:R-:W1:Y:S01]  /*0890*/  LDC.64 R30, c[0x0][0x640] ;  /* 0x00019000ff1e7b82 */ /* 0x000e620000000a00 */
[----:B------:R-:W-:Y:S02]  /*08a0*/  IMAD.X R13, RZ, RZ, ~R7, P0 ;  /* 0x000000ffff0d7224 */ /* 0x000fe400000e0e07 */
[----:B------:R-:W-:Y:S01]  /*08b0*/  FMUL R0, R0, UR4 ;  /* 0x0000000400007c20 */ /* 0x000fe20008400000 */
[----:B------:R-:W-:Y:S01]  /*08c0*/  IMAD.WIDE.U32 R8, R11, R22, R16 ;  /* 0x000000160b087225 */ /* 0x000fe200078e0010 */
[----:B------:R-:W-:-:S03]  /*08d0*/  ULDC UR4, c[0x0][0x154] ;  /* 0x0000550000047ab9 */ /* 0x000fc60000000800 */
[----:B------:R-:W-:Y:S01]  /*08e0*/  IMAD R10, R13, R22, RZ ;  /* 0x000000160d0a7224 */ /* 0x000fe200078e02ff */
[----:B------:R-:W2:Y:S01]  /*08f0*/  LDC R7, c[0x0][0x144] ;  /* 0x00005100ff077b82 */ /* 0x000ea20000000800 */
[----:B------:R-:W3:Y:S02]  /*0900*/  F2I.U32.TRUNC.NTZ R0, R0 ;  /* 0x0000000000007305 */ /* 0x000ee4000020f000 */
[----:B------:R-:W-:-:S04]  /*0910*/  IMAD R11, R11, R23, R10 ;  /* 0x000000170b0b7224 */ /* 0x000fc800078e020a */
[----:B------:R-:W-:Y:S01]  /*0920*/  IMAD.IADD R9, R9, 0x1, R11 ;  /* 0x0000000109097824 */ /* 0x000fe200078e020b */
[----:B------:R-:W4:Y:S01]  /*0930*/  LDC R24, c[0x0][0x608] ;  /* 0x00018200ff187b82 */ /* 0x000f220000000800 */
[----:B------:R-:W-:-:S03]  /*0940*/  IMAD.MOV.U32 R11, RZ, RZ, -0x1 ;  /* 0xffffffffff0b7424 */ /* 0x000fc600078e00ff */
[-CC-:B0-----:R-:W-:Y:S02]  /*0950*/  SHF.R.U64 R22, R8, R12.reuse, R9.reuse ;  /* 0x0000000c08167219 */ /* 0x181fe40000001209 */
[----:B------:R-:W-:Y:S02]  /*0960*/  I2FP.F32.U32 R8, R5 ;  /* 0x0000000500087245 */ /* 0x000fe40000201000 */
[----:B------:R-:W0:Y:S01]  /*0970*/  LDC R28, c[0x0][0x658] ;  /* 0x00019600ff1c7b82 */ /* 0x000e220000000800 */
[----:B-1----:R-:W-:Y:S01]  /*0980*/  ISETP.NE.U32.AND P0, PT, R30, RZ, PT ;  /* 0x000000ff1e00720c */ /* 0x002fe20003f05070 */
[----:B---3--:R-:W-:Y:S02]  /*0990*/  IMAD.MOV R10, RZ, RZ, -R0 ;  /* 0x000000ffff0a7224 */ /* 0x008fe400078e0a00 */
[----:B------:R-:W-:Y:S01]  /*09a0*/  FMUL R8, R8, UR4 ;  /* 0x0000000408087c20 */ /* 0x000fe20008400000 */
[----:B------:R-:W-:Y:S02]  /*09b0*/  SHF.R.U32.HI R9, RZ, R12, R9 ;  /* 0x0000000cff097219 */ /* 0x000fe40000011609 */
[----:B------:R-:W-:Y:S01]  /*09c0*/  ISETP.NE.AND.EX P0, PT, R31, RZ, PT, P0 ;  /* 0x000000ff1f00720c */ /* 0x000fe20003f05300 */
[----:B------:R1:W3:Y:S01]  /*09d0*/  F2I.U32.TRUNC.NTZ R15, R8 ;  /* 0x00000008000f7305 */ /* 0x0002e2000020f000 */
[----:B------:R-:W1:Y:S01]  /*09e0*/  LDC R20, c[0x0][0x148] ;  /* 0x00005200ff147b82 */ /* 0x000e620000000800 */
[----:B--2---:R-:W-:-:S07]  /*09f0*/  IMAD R0, R7, R10, R6 ;  /* 0x0000000a07007224 */ /* 0x004fce00078e0206 */
[----:B------:R-:W2:Y:S01]  /*0a00*/  LDC R26, c[0x0][0x600] ;  /* 0x00018000ff1a7b82 */ /* 0x000ea20000000800 */
[-CC-:B----4-:R-:W-:Y:S02]  /*0a10*/  SHF.R.U64 R32, R22, R24.reuse, R9.reuse ;  /* 0x0000001816207219 */ /* 0x190fe40000001209 */
[----:B------:R-:W-:Y:S01]  /*0a20*/  SHF.R.U32.HI R7, RZ, R24, R9 ;  /* 0x00000018ff077219 */ /* 0x000fe20000011609 */
[----:B------:R-:W-:-:S04]  /*0a30*/  IMAD.MOV.U32 R9, RZ, RZ, 0x1 ;  /* 0x00000001ff097424 */ /* 0x000fc800078e00ff */
[----:B------:R-:W4:Y:S01]  /*0a40*/  LDC R21, c[0x0][0x648] ;  /* 0x00019200ff157b82 */ /* 0x000f220000000800 */
[-C--:B0-----:R-:W-:Y:S02]  /*0a50*/  SHF.L.U32 R6, R11, R28.reuse, RZ ;  /* 0x0000001c0b067219 */ /* 0x081fe400000006ff */
[--C-:B------:R-:W-:Y:S02]  /*0a60*/  SHF.R.U64 R24, R32, R28, R7.reuse ;  /* 0x0000001c20187219 */ /* 0x100fe40000001207 */
[----:B------:R-:W-:Y:S02]  /*0a70*/  LOP3.LUT R13, RZ, R6, RZ, 0x33, !PT ;  /* 0x00000006ff0d7212 */ /* 0x000fe400078e33ff */
[-C--:B------:R-:W-:Y:S01]  /*0a80*/  SHF.R.U32.HI R7, RZ, R28.reuse, R7 ;  /* 0x0000001cff077219 */ /* 0x080fe20000011607 */
[----:B------:R-:W0:Y:S01]  /*0a90*/  LDC R23, c[0x0][0x638] ;  /* 0x00018e00ff177b82 */ /* 0x000e220000000800 */
[----:B------:R-:W-:Y:S01]  /*0aa0*/  SHF.L.U32 R12, R9, R28, RZ ;  /* 0x0000001c090c7219 */ /* 0x000fe200000006ff */
[----:B------:R-:W-:-:S06]  /*0ab0*/  IMAD.MOV.U32 R6, RZ, RZ, R24 ;  /* 0x000000ffff067224 */ /* 0x000fcc00078e0018 */
[----:B------:R-:W0:Y:S01]  /*0ac0*/  LDC R69, c[0x0][0x610] ;  /* 0x00018400ff457b82 */ /* 0x000e220000000800 */
[----:B-1-3--:R-:W-:Y:S05]  /*0ad0*/  @!P0 BRA `(.L_x_6) ;  /* 0x0000000000288947 */ /* 0x00afea0003800000 */
[----:B------:R-:W1:Y:S02]  /*0ae0*/  LDC R11, c[0x0][0x64c] ;  /* 0x00019300ff0b7b82 */ /* 0x000e640000000800 */
[----:B-1----:R-:W-:-:S05]  /*0af0*/  IADD3 R11, P0, R24, R11, RZ ;  /* 0x0000000b180b7210 */ /* 0x002fca0007f1e0ff */
        /* <DEDUP_REMOVED lines=8> */
.L_x_6:
[----:B----4-:R-:W-:Y:S01]  /*0b80*/  SHF.R.U64 R6, R6, R21, R7 ;  /* 0x0000001506067219 */ /* 0x010fe20000001207 */
[----:B--2---:R-:W-:Y:S01]  /*0b90*/  VIADD R7, R26, 0xffffffff ;  /* 0xffffffff1a077836 */ /* 0x004fe20000000000 */
[----:B------:R-:W-:Y:S01]  /*0ba0*/  LOP3.LUT R13, R32, R13, RZ, 0xc0, !PT ;  /* 0x0000000d200d7212 */ /* 0x000fe200078ec0ff */
[----:B------:R-:W-:Y:S02]  /*0bb0*/  IMAD.MOV R15, RZ, RZ, -R15 ;  /* 0x000000ffff0f7224 */ /* 0x000fe400078e0a0f */
[----:B------:R-:W-:Y:S02]  /*0bc0*/  IMAD.MOV R8, RZ, RZ, -R6 ;  /* 0x000000ffff087224 */ /* 0x000fe400078e0a06 */
[----:B------:R-:W-:Y:S01]  /*0bd0*/  IMAD R13, R12, R6, R13 ;  /* 0x000000060c0d7224 */ /* 0x000fe200078e020d */
[----:B------:R-:W-:Y:S01]  /*0be0*/  LOP3.LUT R6, R22, R7, RZ, 0xc0, !PT ;  /* 0x0000000716067212 */ /* 0x000fe200078ec0ff */
[----:B------:R-:W-:Y:S02]  /*0bf0*/  @P3 IMAD R0, R20, R15, R5 ;  /* 0x0000000f14003224 */ /* 0x000fe400078e0205 */
[----:B0-----:R-:W-:-:S02]  /*0c00*/  IMAD R5, R8, R23, R24 ;  /* 0x0000001708057224 */ /* 0x001fc400078e0218 */
[----:B------:R-:W-:Y:S02]  /*0c10*/  IMAD R69, R13, R69, R0 ;  /* 0x000000450d457224 */ /* 0x000fe400078e0200 */
[----:B------:R-:W-:Y:S02]  /*0c20*/  IMAD R6, R5, R26, R6 ;  /* 0x0000001a05067224 */ /* 0x000fe400078e0206 */
[----:B------:R-:W-:-:S03]  /*0c30*/  IMAD.MOV.U32 R0, RZ, RZ, 0x1 ;  /* 0x00000001ff007424 */ /* 0x000fc600078e00ff */
[----:B------:R-:W-:Y:S02]  /*0c40*/  SEL R68, R6, R69, !P3 ;  /* 0x0000004506447207 */ /* 0x000fe40005800000 */
[----:B------:R-:W-:-:S07]  /*0c50*/  SEL R69, R69, R6, !P3 ;  /* 0x0000000645457207 */ /* 0x000fce0005800000 */
.L_x_4:
[----:B------:R-:W-:-:S08]  /*0c60*/  NOP ;  /* 0x0000000000007918 */ /* 0x000fd00000000000 */
[----:B------:R-:W0:Y:S02]  /*0c70*/  USETMAXREG.TRY_ALLOC.CTAPOOL UP0, 0xe8 ;  /* 0x000000e8000079c8 */ /* 0x000e240008000600 */
[----:B0-----:R-:W-:-:S13]  /*0c80*/  PLOP3.LUT P0, PT, PT, PT, UP0, 0x80, 0x0 ;  /* 0x000000000000781c */ /* 0x001fda0003f0f008 */
[----:B------:R-:W-:Y:S05]  /*0c90*/  @!P0 BRA `(.L_x_4) ;  /* 0xfffffffc00f08947 */ /* 0x000fea000383ffff */
[----:B------:R-:W-:Y:S01]  /*0ca0*/  ULDC.64 UR4, c[0x0][0x598] ;  /* 0x0001660000047ab9 */ /* 0x000fe20000000a00 */
[----:B------:R-:W-:Y:S01]  /*0cb0*/  ULDC.64 UR36, c[0x0][0x208] ;  /* 0x0000820000247ab9 */ /* 0x000fe20000000a00 */
[----:B------:R-:W-:-:S04]  /*0cc0*/  ISETP.NE.U32.AND P0, PT, RZ, UR4, PT ;  /* 0x00000004ff007c0c */ /* 0x000fc8000bf05070 */
[----:B------:R-:W-:-:S13]  /*0cd0*/  ISETP.NE.AND.EX P0, PT, RZ, UR5, PT, P0 ;  /* 0x00000005ff007c0c */ /* 0x000fda000bf05300 */
[----:B------:R-:W-:Y:S05]  /*0ce0*/  @!P0 BRA `(.L_x_7) ;  /* 0x00000000001c8947 */ /* 0x000fea0003800000 */
[----:B------:R-:W0:Y:S02]  /*0cf0*/  LDC.64 R6, c[0x0][0x598] ;  /* 0x00016600ff067b82 */ /* 0x000e240000000a00 */
[----:B0-----:R-:W2:Y:S02]  /*0d00*/  LDG.E.64 R6, desc[UR36][R6.64] ;  /* 0x0000002406067981 */ /* 0x001ea4000c1e1b00 */
[----:B--2---:R-:W-:-:S04]  /*0d10*/  ISETP.NE.U32.AND P0, PT, R6, RZ, PT ;  /* 0x000000ff0600720c */ /* 0x004fc80003f05070 */
[----:B------:R-:W-:-:S13]  /*0d20*/  ISETP.NE.AND.EX P0, PT, R7, RZ, PT, P0 ;  /* 0x000000ff0700720c */ /* 0x000fda0003f05300 */
[----:B------:R-:W-:Y:S05]  /*0d30*/  @!P0 BRA `(.L_x_7) ;  /* 0x0000000000088947 */ /* 0x000fea0003800000 */
[----:B------:R0:W5:Y:S01]  /*0d40*/  LD.E R19, desc[UR36][R6.64] ;  /* 0x0000002406137980 */ /* 0x000162000c101900 */
[----:B------:R-:W-:Y:S05]  /*0d50*/  BRA `(.L_x_8) ;  /* 0x0000000000247947 */ /* 0x000fea0003800000 */
.L_x_7:
[----:B------:R-:W-:Y:S02]  /*0d60*/  ULDC.64 UR4, c[0x0][0x588] ;  /* 0x0001620000047ab9 */ /* 0x000fe40000000a00 */
[----:B------:R-:W-:-:S04]  /*0d70*/  ISETP.NE.U32.AND P0, PT, RZ, UR4, PT ;  /* 0x00000004ff007c0c */ /* 0x000fc8000bf05070 */
[----:B------:R-:W-:-:S13]  /*0d80*/  ISETP.NE.AND.EX P0, PT, RZ, UR5, PT, P0 ;  /* 0x00000005ff007c0c */ /* 0x000fda000bf05300 */
[----:B------:R-:W-:Y:S05]  /*0d90*/  @!P0 BRA `(.L_x_9) ;  /* 0x00000000000c8947 */ /* 0x000fea0003800000 */
[----:B------:R-:W0:Y:S02]  /*0da0*/  LDC.64 R6, c[0x0][0x588] ;  /* 0x00016200ff067b82 */ /* 0x000e240000000a00 */
[----:B0-----:R1:W5:Y:S01]  /*0db0*/  LDG.E R19, desc[UR36][R6.64] ;  /* 0x0000002406137981 */ /* 0x001362000c1e1900 */
[----:B------:R-:W-:Y:S05]  /*0dc0*/  BRA `(.L_x_8) ;  /* 0x0000000000087947 */ /* 0x000fea0003800000 */
.L_x_9:
[----:B------:R-:W-:Y:S02]  /*0dd0*/  ULDC UR4, c[0x0][0x580] ;  /* 0x0001600000047ab9 */ /* 0x000fe40000000800 */
[----:B------:R-:W-:-:S07]  /*0de0*/  IMAD.U32 R19, RZ, RZ, UR4 ;  /* 0x00000004ff137e24 */ /* 0x000fce000f8e00ff */
.L_x_8:
[----:B------:R-:W-:Y:S02]  /*0df0*/  ULDC.64 UR4, c[0x0][0x5a0] ;  /* 0x0001680000047ab9 */ /* 0x000fe40000000a00 */
[----:B------:R-:W-:-:S04]  /*0e00*/  ISETP.NE.U32.AND P0, PT, RZ, UR4, PT ;  /* 0x00000004ff007c0c */ /* 0x000fc8000bf05070 */
[----:B------:R-:W-:-:S13]  /*0e10*/  ISETP.NE.AND.EX P0, PT, RZ, UR5, PT, P0 ;  /* 0x00000005ff007c0c */ /* 0x000fda000bf05300 */
[----:B------:R-:W-:Y:S05]  /*0e20*/  @!P0 BRA `(.L_x_10) ;  /* 0x00000000001c8947 */ /* 0x000fea0003800000 */
[----:B01----:R-:W0:Y:S02]  /*0e30*/  LDC.64 R6, c[0x0][0x5a0] ;  /* 0x00016800ff067b82 */ /* 0x003e240000000a00 */
[----:B0-----:R-:W2:Y:S02]  /*0e40*/  LDG.E.64 R6, desc[UR36][R6.64] ;  /* 0x0000002406067981 */ /* 0x001ea4000c1e1b00 */
[----:B--2---:R-:W-:-:S04]  /*0e50*/  ISETP.NE.U32.AND P0, PT, R6, RZ, PT ;  /* 0x000000ff0600720c */ /* 0x004fc80003f05070 */
[----:B------:R-:W-:-:S13]  /*0e60*/  ISETP.NE.AND.EX P0, PT, R7, RZ, PT, P0 ;  /* 0x000000ff0700720c */ /* 0x000fda0003f05300 */
[----:B------:R-:W-:Y:S05]  /*0e70*/  @!P0 BRA `(.L_x_10) ;  /* 0x0000000000088947 */ /* 0x000fea0003800000 */
[----:B------:R0:W5:Y:S01]  /*0e80*/  LD.E R56, desc[UR36][R6.64] ;  /* 0x0000002406387980 */ /* 0x000162000c101900 */
[----:B------:R-:W-:Y:S05]  /*0e90*/  BRA `(.L_x_11) ;  /* 0x0000000000247947 */ /* 0x000fea0003800000 */
.L_x_10:
[----:B------:R-:W-:Y:S02]  /*0ea0*/  ULDC.64 UR4, c[0x0][0x590] ;  /* 0x0001640000047ab9 */ /* 0x000fe40000000a00 */
[----:B------:R-:W-:-:S04]  /*0eb0*/  ISETP.NE.U32.AND P0, PT, RZ, UR4, PT ;  /* 0x00000004ff007c0c */ /* 0x000fc8000bf05070 */
[----:B------:R-:W-:-:S13]  /*0ec0*/  ISETP.NE.AND.EX P0, PT, RZ, UR5, PT, P0 ;  /* 0x00000005ff007c0c */ /* 0x000fda000bf05300 */
[----:B------:R-:W-:Y:S05]  /*0ed0*/  @!P0 BRA `(.L_x_12) ;  /* 0x00000000000c8947 */ /* 0x000fea0003800000 */
[----:B------:R-:W2:Y:S02]  /*0ee0*/  LDC.64 R56, c[0x0][0x590] ;  /* 0x00016400ff387b82 */ /* 0x000ea40000000a00 */
[----:B--2---:R2:W5:Y:S01]  /*0ef0*/  LDG.E R56, desc[UR36][R56.64] ;  /* 0x0000002438387981 */ /* 0x004562000c1e1900 */
[----:B------:R-:W-:Y:S05]  /*0f00*/  BRA `(.L_x_11) ;  /* 0x0000000000087947 */ /* 0x000fea0003800000 */
.L_x_12:
[----:B------:R-:W-:Y:S02]  /*0f10*/  ULDC UR4, c[0x0][0x584] ;  /* 0x0001610000047ab9 */ /* 0x000fe40000000800 */
[----:B------:R-:W-:-:S07]  /*0f20*/  IMAD.U32 R56, RZ, RZ, UR4 ;  /* 0x00000004ff387e24 */ /* 0x000fce000f8e00ff */
.L_x_11:
[----:B------:R-:W-:-:S13]  /*0f30*/  LOP3.LUT P0, RZ, R0, 0xff, RZ, 0xc0, !PT ;  /* 0x000000ff00ff7812 */ /* 0x000fda000780c0ff */
[----:B------:R-:W-:Y:S05]  /*0f40*/  @!P0 EXIT ;  /* 0x000000000000894d */ /* 0x000fea0003800000 */
[----:B------:R-:W3:Y:S01]  /*0f50*/  LDC R59, c[0x0][0x658] ;  /* 0x00019600ff3b7b82 */ /* 0x000ee20000000800 */
[----:B------:R-:W-:Y:S01]  /*0f60*/  ULDC.64 UR6, c[0x0][0x288] ;  /* 0x0000a20000067ab9 */ /* 0x000fe20000000a00 */
[----:B------:R-:W-:Y:S01]  /*0f70*/  LOP3.LUT R14, R14, 0x1, RZ, 0xc0, !PT ;  /* 0x000000010e0e7812 */ /* 0x000fe200078ec0ff */
[----:B------:R-:W-:Y:S01]  /*0f80*/  UIADD3 UR4, UR7, 0x7f, URZ ;  /* 0x0000007f07047890 */ /* 0x000fe2000fffe03f */
[----:B------:R-:W-:Y:S01]  /*0f90*/  SHF.R.U32.HI R0, RZ, 0x2, R3 ;  /* 0x00000002ff007819 */ /* 0x000fe20000011603 */
[----:B------:R-:W-:Y:S01]  /*0fa0*/  IMAD.U32 R5, RZ, RZ, UR6 ;  /* 0x00000006ff057e24 */ /* 0x000fe2000f8e00ff */
[----:B------:R-:W-:Y:S01]  /*0fb0*/  SHF.R.U32.HI R4, RZ, 0x1, R4 ;  /* 0x00000001ff047819 */ /* 0x000fe20000011604 */
[----:B------:R-:W-:Y:S01]  /*0fc0*/  USHF.R.S32.HI UR5, URZ, 0x1f, UR4 ;  /* 0x0000001f3f057899 */ /* 0x000fe20008011404 */
[----:B01----:R-:W0:Y:S01]  /*0fd0*/  LDC.64 R6, c[0x0][0x5c8] ;  /* 0x00017200ff067b82 */ /* 0x003e220000000a00 */
[----:B------:R-:W-:Y:S01]  /*0fe0*/  LOP3.LUT R60, R3, 0x3, RZ, 0xc0, !PT ;  /* 0x00000003033c7812 */ /* 0x000fe200078ec0ff */
[----:B------:R-:W-:Y:S01]  /*0ff0*/  IMAD.SHL.U32 R9, R14, 0x40, RZ ;  /* 0x000000400e097824 */ /* 0x000fe200078e00ff */
[----:B------:R-:W-:Y:S01]  /*1000*/  LOP3.LUT R0, R0, 0x7, RZ, 0xc0, !PT ;  /* 0x0000000700007812 */ /* 0x000fe200078ec0ff */
[----:B------:R-:W-:Y:S01]  /*1010*/  ULEA.HI UR5, UR5, UR4, URZ, 0x7 ;  /* 0x0000000405057291 */ /* 0x000fe2000f8f383f */
[----:B------:R-:W-:Y:S01]  /*1020*/  LOP3.LUT R23, R4, 0x30, RZ, 0xc0, !PT ;  /* 0x0000003004177812 */ /* 0x000fe200078ec0ff */
[----:B------:R-:W-:Y:S01]  /*1030*/  IMAD R60, R60, -0x2, R5 ;  /* 0xfffffffe3c3c7824 */ /* 0x000fe200078e0205 */
[--C-:B------:R-:W-:Y:S01]  /*1040*/  LOP3.LUT R22, R9, 0x40, R0.reuse, 0xe2, !PT ;  /* 0x0000004009167812 */ /* 0x100fe200078ee200 */
[----:B------:R-:W1:Y:S01]  /*1050*/  LDC R63, c[0x0][0x600] ;  /* 0x00018000ff3f7b82 */ /* 0x000e620000000800 */
[----:B------:R-:W-:Y:S01]  /*1060*/  IADD3 R5, RZ, -R23, -R0 ;  /* 0x80000017ff057210 */ /* 0x000fe20007ffe800 */
[----:B------:R-:W-:Y:S01]  /*1070*/  IMAD.MOV.U32 R0, RZ, RZ, -0x1 ;  /* 0xffffffffff007424 */ /* 0x000fe200078e00ff */
[----:B------:R-:W-:Y:S01]  /*1080*/  USHF.R.S32.HI UR43, URZ, 0x7, UR5 ;  /* 0x000000073f2b7899 */ /* 0x000fe20008011405 */
[----:B------:R-:W-:Y:S01]  /*1090*/  IMAD.MOV.U32 R4, RZ, RZ, 0x1 ;  /* 0x00000001ff047424 */ /* 0x000fe200078e00ff */
[C---:B------:R-:W-:Y:S01]  /*10a0*/  LOP3.LUT R62, R3.reuse, 0x80, RZ, 0xc0, !PT ;  /* 0x00000080033e7812 */ /* 0x040fe200078ec0ff */
[----:B------:R-:W-:Y:S01]  /*10b0*/  IMAD R5, R14, -0x40, R5 ;  /* 0xffffffc00e057824 */ /* 0x000fe200078e0205 */
[----:B------:R-:W-:Y:S01]  /*10c0*/  UISETP.LT.AND UP0, UPT, UR43, 0x1, UPT ;  /* 0x000000012b00788c */ /* 0x000fe2000bf01270 */
[----:B---3--:R-:W-:Y:S01]  /*10d0*/  SHF.L.U32 R0, R0, R59, RZ ;  /* 0x0000003b00007219 */ /* 0x008fe200000006ff */
[----:B------:R-:W-:Y:S01]  /*10e0*/  ULDC UR4, c[0x0][0x284] ;  /* 0x0000a10000047ab9 */ /* 0x000fe20000000800 */
[----:B------:R-:W-:Y:S01]  /*10f0*/  LOP3.LUT R22, R22, R23, RZ, 0xfc, !PT ;  /* 0x0000001716167212 */ /* 0x000fe200078efcff */
[----:B------:R-:W-:Y:S01]  /*1100*/  USEL UR44, UR43, 0x1, UP0 ;  /* 0x000000012b2c7887 */ /* 0x000fe20008000000 */
[----:B------:R-:W-:Y:S01]  /*1110*/  SHF.L.U32 R59, R4, R59, RZ ;  /* 0x0000003b043b7219 */ /* 0x000fe200000006ff */
[----:B------:R-:W-:Y:S01]  /*1120*/  IMAD.SHL.U32 R61, R3, 0x2, RZ ;  /* 0x00000002033d7824 */ /* 0x000fe200078e00ff */
[----:B------:R-:W-:Y:S01]  /*1130*/  LOP3.LUT R66, R18, 0x1, RZ, 0xfc, !PT ;  /* 0x0000000112427812 */ /* 0x000fe200078efcff */
[----:B------:R-:W-:Y:S01]  /*1140*/  VIADD R65, R5, UR4 ;  /* 0x0000000405417c36 */ /* 0x000fe20008000000 */
[C---:B0-----:R-:W-:Y:S01]  /*1150*/  SHF.L.U64.HI R58, R6.reuse, 0x3, R7 ;  /* 0x00000003063a7819 */ /* 0x041fe20000010207 */
[----:B--2---:R-:W-:Y:S01]  /*1160*/  IMAD.SHL.U32 R57, R6, 0x8, RZ ;  /* 0x0000000806397824 */ /* 0x004fe200078e00ff */
[----:B------:R-:W-:Y:S01]  /*1170*/  SHF.R.U32.HI R62, RZ, 0x7, R62 ;  /* 0x00000007ff3e7819 */ /* 0x000fe2000001163e */
[----:B------:R-:W-:Y:S01]  /*1180*/  IMAD.MOV.U32 R23, RZ, RZ, RZ ;  /* 0x000000ffff177224 */ /* 0x000fe200078e00ff */
[----:B------:R-:W-:Y:S01]  /*1190*/  LOP3.LUT R64, RZ, R0, RZ, 0x33, !PT ;  /* 0x00000000ff407212 */ /* 0x000fe200078e33ff */
[----:B------:R-:W-:Y:S01]  /*11a0*/  UIADD3 UR44, UR43, -UR44, URZ ;  /* 0x8000002c2b2c7290 */ /* 0x000fe2000fffe03f */
[----:B------:R-:W-:Y:S01]  /*11b0*/  UMOV UR40, URZ ;  /* 0x0000003f00287c82 */ /* 0x000fe20008000000 */
[----:B-1----:R-:W-:Y:S01]  /*11c0*/  VIADD R63, R63, 0xffffffff ;  /* 0xffffffff3f3f7836 */ /* 0x002fe20000000000 */
[----:B------:R-:W-:-:S09]  /*11d0*/  UMOV UR42, URZ ;  /* 0x0000003f002a7c82 */ /* 0x000fd20008000000 */
.L_x_94:
[----:B0-----:R-:W0:Y:S01]  /*11e0*/  SHFL.IDX PT, R0, R62, RZ, 0x1f ;  /* 0x00001fff3e007589 */ /* 0x001e2200000e0000 */
[----:B-1----:R-:W1:Y:S01]  /*11f0*/  S2UR UR7, SR_CgaCtaId ;  /* 0x00000000000779c3 */ /* 0x002e620000008800 */
[----:B------:R-:W-:Y:S01]  /*1200*/  UMOV UR6, 0x400 ;  /* 0x0000040000067882 */ /* 0x000fe20000000000 */
[----:B0-----:R-:W-:Y:S01]  /*1210*/  R2UR UR4, R0 ;  /* 0x00000000000472ca */ /* 0x001fe200000e0000 */
[----:B-1----:R-:W-:-:S12]  /*1220*/  ULEA UR46, UR7, UR6, 0x18 ;  /* 0x00000006072e7291 */ /* 0x002fd8000f8ec03f */
[----:B------:R-:W-:-:S04]  /*1230*/  ULEA.HI UR5, UR4, UR4, URZ, 0x1 ;  /* 0x0000000404057291 */ /* 0x000fc8000f8f083f */
[----:B------:R-:W-:-:S04]  /*1240*/  ULOP3.LUT UR5, UR5, 0x7fffe, URZ, 0xc0, !UPT ;  /* 0x0007fffe05057892 */ /* 0x000fc8000f8ec03f */
[----:B------:R-:W-:-:S03]  /*1250*/  UIADD3 UR5, UR4, -UR5, URZ ;  /* 0x8000000504057290 */ /* 0x000fc6000fffe03f */
[----:B------:R-:W-:Y:S01]  /*1260*/  ULDC UR4, c[0x0][0x28c] ;  /* 0x0000a30000047ab9 */ /* 0x000fe20000000800 */
[----:B------:R-:W-:Y:S01]  /*1270*/  ULEA UR5, UR5, UR46, 0xd ;  /* 0x0000002e05057291 */ /* 0x000fe2000f8e683f */
[----:B------:R-:W-:-:S03]  /*1280*/  ISETP.LT.AND P0, PT, RZ, UR4, PT ;  /* 0x00000004ff007c0c */ /* 0x000fc6000bf01270 */
[----:B------:R-:W-:-:S04]  /*1290*/  UIADD3 UR5, UR5, 0x100, URZ ;  /* 0x0000010005057890 */ /* 0x000fc8000fffe03f */
[----:B------:R-:W-:-:S04]  /*12a0*/  USHF.R.U32.HI UR5, URZ, 0x4, UR5 ;  /* 0x000000043f057899 */ /* 0x000fc80008011605 */
[----:B------:R-:W-:-:S04]  /*12b0*/  ULOP3.LUT UR5, UR5, 0x3fff, URZ, 0xc0, !UPT ;  /* 0x00003fff05057892 */ /* 0x000fc8000f8ec03f */
[----:B------:R-:W-:Y:S01]  /*12c0*/  ULOP3.LUT UR45, UR5, 0x10000, URZ, 0xfc, !UPT ;  /* 0x00010000052d7892 */ /* 0x000fe2000f8efc3f */
[----:B--2345:R-:W-:Y:S11]  /*12d0*/  @P0 BRA `(.L_x_13) ;  /* 0x0000000000400947 */ /* 0x03cff60003800000 */
[----:B------:R-:W-:Y:S01]  /*12e0*/  MOV R0, 0x0 ;  /* 0x0000000000007802 */ /* 0x000fe20000000f00 */
[----:B------:R-:W-:Y:S01]  /*12f0*/  ULDC.64 UR4, c[0x4][0x68] ;  /* 0x01001a0000047ab9 */ /* 0x000fe20000000a00 */
[----:B------:R-:W-:Y:S01]  /*1300*/  ULDC.64 UR6, c[0x4][0x8] ;  /* 0x0100020000067ab9 */ /* 0x000fe20000000a00 */
[----:B------:R-:W-:Y:S01]  /*1310*/  IMAD.U32 R4, RZ, RZ, UR4 ;  /* 0x00000004ff047e24 */ /* 0x000fe2000f8e00ff */
[----:B------:R0:W1:Y:S01]  /*1320*/  LDC.64 R14, c[0x4][R0] ;  /* 0x01000000000e7b82 */ /* 0x0000620000000a00 */
[----:B------:R-:W-:Y:S01]  /*1330*/  IMAD.U32 R5, RZ, RZ, UR5 ;  /* 0x00000005ff057e24 */ /* 0x000fe2000f8e00ff */
[----:B------:R-:W-:Y:S01]  /*1340*/  ULDC.64 UR4, c[0x4][0x70] ;  /* 0x01001c0000047ab9 */ /* 0x000fe20000000a00 */
[----:B------:R-:W-:Y:S02]  /*1350*/  IMAD.U32 R10, RZ, RZ, UR6 ;  /* 0x00000006ff0a7e24 */ /* 0x000fe4000f8e00ff */
[----:B------:R-:W-:Y:S02]  /*1360*/  IMAD.U32 R6, RZ, RZ, UR4 ;  /* 0x00000004ff067e24 */ /* 0x000fe4000f8e00ff */
[----:B------:R-:W-:-:S02]  /*1370*/  IMAD.U32 R7, RZ, RZ, UR5 ;  /* 0x00000005ff077e24 */ /* 0x000fc4000f8e00ff */
[----:B------:R-:W-:Y:S02]  /*1380*/  IMAD.U32 R11, RZ, RZ, UR7 ;  /* 0x00000007ff0b7e24 */ /* 0x000fe4000f8e00ff */
[----:B------:R-:W-:Y:S02]  /*1390*/  IMAD.MOV.U32 R8, RZ, RZ, 0x1e1 ;  /* 0x000001e1ff087424 */ /* 0x000fe400078e00ff */
[----:B------:R-:W-:Y:S02]  /*13a0*/  IMAD.MOV.U32 R12, RZ, RZ, 0x1 ;  /* 0x00000001ff0c7424 */ /* 0x000fe400078e00ff */
[----:B0-----:R-:W-:-:S07]  /*13b0*/  IMAD.MOV.U32 R13, RZ, RZ, RZ ;  /* 0x000000ffff0d7224 */ /* 0x001fce00078e00ff */
[----:B------:R-:W-:-:S07]  /*13c0*/  LEPC R20, `(.L_x_13) ;  /* 0x000000001014794e */ /* 0x000fce0000000000 */
[----:B-1---5:R-:W-:Y:S05]  /*13d0*/  CALL.ABS.NOINC R14 ;  /* 0x000000000e007343 */ /* 0x022fea0003c00000 */
.L_x_13:
[----:B------:R-:W-:-:S13]  /*13e0*/  ISETP.NE.AND P0, PT, R66, 0x3, PT ;  /* 0x000000034200780c */ /* 0x000fda0003f05270 */
[----:B------:R-:W-:Y:S05]  /*13f0*/  @!P0 BRA `(.L_x_14) ;  /* 0x0000000000048947 */ /* 0x000fea0003800000 */
[----:B------:R-:W-:Y:S01]  /*1400*/  BPT.TRAP 0x1 ;  /* 0x000000040000795c */ /* 0x000fe20000300000 */
.L_x_14:
[----:B------:R-:W-:Y:S02]  /*1410*/  IMAD.U32 R3, RZ, RZ, UR42 ;  /* 0x0000002aff037e24 */ /* 0x000fe4000f8e00ff */
[----:B------:R-:W-:-:S03]  /*1420*/  IMAD.U32 R0, RZ, RZ, UR40 ;  /* 0x00000028ff007e24 */ /* 0x000fc6000f8e00ff */
[----:B------:R-:W-:Y:S02]  /*1430*/  LEA R3, R3, UR46, 0x3 ;  /* 0x0000002e03037c11 */ /* 0x000fe4000f8e18ff */
[----:B------:R-:W-:-:S04]  /*1440*/  SHF.L.U32 R0, R0, 0x1f, RZ ;  /* 0x0000001f00007819 */ /* 0x000fc800000006ff */
[----:B------:R0:W1:Y:S01]  /*1450*/  SYNCS.PHASECHK.TRANS64.TRYWAIT P1, [R3+URZ], R0 ;  /* 0x00000000030075a7 */ /* 0x000062000802017f */
[----:B------:R-:W-:Y:S05]  /*1460*/  @!P0 BRA `(.L_x_15) ;  /* 0x0000000000048947 */ /* 0x000fea0003800000 */
[----:B------:R-:W-:Y:S01]  /*1470*/  BPT.TRAP 0x1 ;  /* 0x000000040000795c */ /* 0x000fe20000300000 */
.L_x_15:
[----:B------:R-:W-:-:S05]  /*1480*/  IMAD.U32 R4, RZ, RZ, UR44 ;  /* 0x0000002cff047e24 */ /* 0x000fca000f8e00ff */
[----:B------:R-:W-:Y:S01]  /*1490*/  ISETP.GE.AND P2, PT, R4, 0x1, PT ;  /* 0x000000010400780c */ /* 0x000fe20003f46270 */
[----:B-1----:R-:W-:-:S12]  /*14a0*/  @P1 BRA `(.L_x_16) ;  /* 0x0000000000081947 */ /* 0x002fd80003800000 */
[----:B------:R-:W1:Y:S02]  /*14b0*/  SYNCS.PHASECHK.TRANS64.TRYWAIT P1, [R3+URZ], R0 ;  /* 0x00000000030075a7 */ /* 0x000e64000802017f */
[----:B-1----:R-:W-:Y:S05]  /*14c0*/  @!P1 BRA `(.L_x_17) ;  /* 0x0000004c003c9947 */ /* 0x002fea0003800000 */
.L_x_16:
[----:B------:R-:W-:Y:S05]  /*14d0*/  WARPSYNC.ALL ;  /* 0x0000000000007948 */ /* 0x000fea0003800000 */
[----:B------:R-:W-:Y:S01]  /*14e0*/  UIADD3 UR4, UR46, 0x28100, URZ ;  /* 0x000281002e047890 */ /* 0x000fe2000fffe03f */
[----:B------:R-:W-:Y:S01]  /*14f0*/  WARPGROUP.ARRIVE ;  /* 0x00000000000079c5 */ /* 0x000fe20000000000 */
[----:B------:R-:W-:Y:S02]  /*1500*/  ULEA UR5, UR42, UR45, 0xb ;  /* 0x0000002d2a057291 */ /* 0x000fe4000f8e583f */
[----:B------:R-:W-:Y:S01]  /*1510*/  USHF.R.U32.HI UR4, URZ, 0x4, UR4 ;  /* 0x000000043f047899 */ /* 0x000fe20008011604 */
[----:B------:R-:W-:Y:S01]  /*1520*/  UMOV UR9, 0x40000040 ;  /* 0x4000004000097882 */ /* 0x000fe20000000000 */
[----:B------:R-:W-:-:S02]  /*1530*/  UMOV UR11, 0x40000040 ;  /* 0x40000040000b7882 */ /* 0x000fc40000000000 */
[----:B------:R-:W-:Y:S01]  /*1540*/  ULOP3.LUT UR4, UR4, 0x3fff, URZ, 0xc0, !UPT ;  /* 0x00003fff04047892 */ /* 0x000fe2000f8ec03f */
[----:B------:R-:W-:-:S03]  /*1550*/  UMOV UR8, UR5 ;  /* 0x0000000500087c82 */ /* 0x000fc60008000000 */
[----:B------:R-:W-:-:S04]  /*1560*/  ULOP3.LUT UR4, UR4, 0x10000, URZ, 0xfc, !UPT ;  /* 0x0001000004047892 */ /* 0x000fc8000f8efc3f */
[----:B------:R-:W-:-:S07]  /*1570*/  ULEA UR6, UR42, UR4, 0xa ;  /* 0x000000042a067291 */ /* 0x000fce000f8e503f */
[----:B------:R-:W-:Y:S02]  /*1580*/  UMOV UR10, UR6 ;  /* 0x00000006000a7c82 */ /* 0x000fe40008000000 */
[----:B------:R-:W-:Y:S01]  /*1590*/  HGMMA.64x64x16.F32 R24, gdesc[UR8], RZ, !UPT, gsb0 ;  /* 0x00e00000081879f0 */ /* 0x000fe2000c0008ff */
[----:B------:R-:W-:Y:S02]  /*15a0*/  UIADD3 UR8, UR5, 0x2, URZ ;  /* 0x0000000205087890 */ /* 0x000fe4000fffe03f */
[----:B------:R-:W-:Y:S01]  /*15b0*/  UIADD3 UR10, UR6, 0x2, URZ ;  /* 0x00000002060a7890 */ /* 0x000fe2000fffe03f */
[----:B------:R-:W-:Y:S01]  /*15c0*/  UMOV UR9, 0x40000040 ;  /* 0x4000004000097882 */ /* 0x000fe20000000000 */
[----:B------:R-:W-:Y:S01]  /*15d0*/  UMOV UR11, 0x40000040 ;  /* 0x40000040000b7882 */ /* 0x000fe20000000000 */
[----:B------:R-:W-:Y:S02]  /*15e0*/  WARPGROUP.DEPBAR.LE gsb0, 0x0 ;  /* 0x00008000000079c5 */ /* 0x000fe40000010000 */
[----:B------:R-:W-:-:S06]  /*15f0*/  WARPGROUP.ARRIVE ;  /* 0x00000000000079c5 */ /* 0x000fcc0000000000 */
[----:B------:R-:W-:Y:S01]  /*1600*/  HGMMA.64x64x16.F32 R24, gdesc[UR8], R24, gsb0 ;  /* 0x00e00000081879f0 */ /* 0x000fe20008000818 */
        /* <DEDUP_REMOVED lines=41> */
[----:B------:R-:W-:Y:S03]  /*18a0*/  HGMMA.64x64x16.F32 R24, gdesc[UR8], R24, gsb0 ;  /* 0x00e00000081879f0 */ /* 0x000fe60008000818 */
[----:B------:R-:W-:Y:S02]  /*18b0*/  WARPGROUP.DEPBAR.LE gsb0, 0x0 ;  /* 0x00008000000079c5 */ /* 0x000fe40000010000 */
[----:B------:R-:W-:Y:S05]  /*18c0*/  @!P2 BRA `(.L_x_18) ;  /* 0x00000004008ca947 */ /* 0x000fea0003800000 */
[----:B------:R-:W-:Y:S01]  /*18d0*/  UIADD3 UR5, UR42, 0x1, URZ ;  /* 0x000000012a057890 */ /* 0x000fe2000fffe03f */
[----:B01----:R-:W-:-:S03]  /*18e0*/  IMAD.U32 R0, RZ, RZ, UR44 ;  /* 0x0000002cff007e24 */ /* 0x003fc6000f8e00ff */
[----:B------:R-:W-:-:S04]  /*18f0*/  UISETP.NE.AND UP0, UPT, UR5, 0x5, UPT ;  /* 0x000000050500788c */ /* 0x000fc8000bf05270 */
[----:B------:R-:W-:Y:S02]  /*1900*/  USEL UR6, URZ, 0x1, UP0 ;  /* 0x000000013f067887 */ /* 0x000fe40008000000 */
[----:B------:R-:W-:Y:S02]  /*1910*/  USEL UR5, UR5, URZ, UP0 ;  /* 0x0000003f05057287 */ /* 0x000fe40008000000 */
[----:B------:R-:W-:-:S06]  /*1920*/  ULOP3.LUT UR6, UR40, UR6, URZ, 0x3c, !UPT ;  /* 0x0000000628067292 */ /* 0x000fcc000f8e3c3f */
[----:B------:R-:W-:Y:S01]  /*1930*/  IMAD.U32 R5, RZ, RZ, UR6 ;  /* 0x00000006ff057e24 */ /* 0x000fe2000f8e00ff */
[----:B------:R-:W-:-:S06]  /*1940*/  UMOV UR6, UR42 ;  /* 0x0000002a00067c82 */ /* 0x000fcc0008000000 */
.L_x_25:
[----:B01----:R-:W-:Y:S05]  /*1950*/  @!P0 BRA `(.L_x_19) ;  /* 0x0000000000048947 */ /* 0x003fea0003800000 */
[----:B------:R-:W-:Y:S01]  /*1960*/  BPT.TRAP 0x1 ;  /* 0x000000040000795c */ /* 0x000fe20000300000 */
.L_x_19:
[----:B------:R-:W0:Y:S01]  /*1970*/  S2UR UR8, SR_CgaCtaId ;  /* 0x00000000000879c3 */ /* 0x000e220000008800 */
[----:B------:R-:W-:Y:S01]  /*1980*/  UMOV UR7, 0x400 ;  /* 0x0000040000077882 */ /* 0x000fe20000000000 */
[----:B------:R-:W-:Y:S01]  /*1990*/  SHF.L.U32 R3, R5, 0x1f, RZ ;  /* 0x0000001f05037819 */ /* 0x000fe200000006ff */
[----:B0-----:R-:W-:-:S04]  /*19a0*/  ULEA UR7, UR8, UR7, 0x18 ;  /* 0x0000000708077291 */ /* 0x001fc8000f8ec03f */
[----:B------:R-:W-:-:S09]  /*19b0*/  ULEA UR8, UR5, UR7, 0x3 ;  /* 0x0000000705087291 */ /* 0x000fd2000f8e183f */
[----:B------:R0:W1:Y:S01]  /*19c0*/  SYNCS.PHASECHK.TRANS64.TRYWAIT P1, [UR8], R3 ;  /* 0x00000003ff0075a7 */ /* 0x0000620008020148 */
[----:B------:R-:W-:Y:S05]  /*19d0*/  @!P0 BRA `(.L_x_20) ;  /* 0x0000000000048947 */ /* 0x000fea0003800000 */
[----:B------:R-:W-:Y:S01]  /*19e0*/  BPT.TRAP 0x1 ;  /* 0x000000040000795c */ /* 0x000fe20000300000 */
.L_x_20:
[----:B-1----:R-:W-:Y:S05]  /*19f0*/  @P1 BRA `(.L_x_21) ;  /* 0x0000000000081947 */ /* 0x002fea0003800000 */
[----:B------:R-:W1:Y:S02]  /*1a00*/  SYNCS.PHASECHK.TRANS64.TRYWAIT P1, [UR8], R3 ;  /* 0x00000003ff0075a7 */ /* 0x000e640008020148 */
[----:B-1----:R-:W-:Y:S05]  /*1a10*/  @!P1 BRA `(.L_x_22) ;  /* 0x0000004400fc9947 */ /* 0x002fea0003800000 */
.L_x_21:
[----:B------:R-:W-:Y:S01]  /*1a20*/  ULEA UR12, UR5, UR45, 0xb ;  /* 0x0000002d050c7291 */ /* 0x000fe2000f8e583f */
[----:B------:R-:W-:Y:S01]  /*1a30*/  WARPGROUP.ARRIVE ;  /* 0x00000000000079c5 */ /* 0x000fe20000000000 */
[----:B------:R-:W-:Y:S01]  /*1a40*/  ULEA UR13, UR5, UR4, 0xa ;  /* 0x00000004050d7291 */ /* 0x000fe2000f8e503f */
[----:B------:R-:W-:Y:S01]  /*1a50*/  UMOV UR9, 0x40000040 ;  /* 0x4000004000097882 */ /* 0x000fe20000000000 */
[----:B------:R-:W-:-:S03]  /*1a60*/  UMOV UR11, 0x40000040 ;  /* 0x40000040000b7882 */ /* 0x000fc60000000000 */
[----:B------:R-:W-:Y:S02]  /*1a70*/  UMOV UR8, UR12 ;  /* 0x0000000c00087c82 */ /* 0x000fe40008000000 */
[----:B------:R-:W-:Y:S02]  /*1a80*/  UMOV UR10, UR13 ;  /* 0x0000000d000a7c82 */ /* 0x000fe40008000000 */
[----:B------:R-:W-:Y:S01]  /*1a90*/  HGMMA.64x64x16.F32 R24, gdesc[UR8], R24, gsb0 ;  /* 0x00e00000081879f0 */ /* 0x000fe20008000818 */
[----:B------:R-:W-:Y:S02]  /*1aa0*/  UIADD3 UR8, UR12, 0x2, URZ ;  /* 0x000000020c087890 */ /* 0x000fe4000fffe03f */
[----:B------:R-:W-:Y:S01]  /*1ab0*/  UIADD3 UR10, UR13, 0x2, URZ ;  /* 0x000000020d0a7890 */ /* 0x000fe2000fffe03f */
[----:B------:R-:W-:Y:S01]  /*1ac0*/  UMOV UR9, 0x40000040 ;  /* 0x4000004000097882 */ /* 0x000fe20000000000 */
[----:B------:R-:W-:Y:S01]  /*1ad0*/  UMOV UR11, 0x40000040 ;  /* 0x40000040000b7882 */ /* 0x000fe20000000000 */
[----:B------:R-:W-:-:S02]  /*1ae0*/  WARPGROUP.DEPBAR.LE gsb0, 0x0 ;  /* 0x00008000000079c5 */ /* 0x000fc40000010000 */
        /* <DEDUP_REMOVED lines=46> */
[----:B------:R-:W-:Y:S01]  /*1dd0*/  BPT.TRAP 0x1 ;  /* 0x000000040000795c */ /* 0x000fe20000300000 */
.L_x_23:
[----:B------:R-:W-:Y:S01]  /*1de0*/  ULEA UR7, UR6, UR7, 0x3 ;  /* 0x0000000706077291 */ /* 0x000fe2000f8e183f */
[----:B------:R-:W-:-:S03]  /*1df0*/  ISETP.GT.U32.AND P1, PT, R18, 0x1, PT ;  /* 0x000000011200780c */ /* 0x000fc60003f24070 */
[----:B------:R-:W-:-:S04]  /*1e00*/  UIADD3 UR7, UR7, 0x28, URZ ;  /* 0x0000002807077890 */ /* 0x000fc8000fffe03f */
[----:B------:R-:W-:-:S09]  /*1e10*/  UPRMT UR7, URZ, 0x654, UR7 ;  /* 0x000006543f077896 */ /* 0x000fd20008000007 */
[----:B------:R-:W-:Y:S01]  /*1e20*/  SYNCS.ARRIVE.TRANS64.RED.A1T0 RZ, [UR7], RZ ;  /* 0x000000ffffff79a7 */ /* 0x000fe20008100407 */
[----:B------:R-:W-:Y:S05]  /*1e30*/  @P1 BRA `(.L_x_24) ;  /* 0x0000000000041947 */ /* 0x000fea0003800000 */
[----:B------:R-:W-:Y:S01]  /*1e40*/  BPT.TRAP 0x1 ;  /* 0x000000040000795c */ /* 0x000fe20000300000 */
.L_x_24:
[----:B------:R-:W-:Y:S01]  /*1e50*/  UIADD3 UR5, UR5, 0x1, URZ ;  /* 0x0000000105057890 */ /* 0x000fe2000fffe03f */
[C---:B------:R-:W-:Y:S01]  /*1e60*/  ISETP.GT.AND P1, PT, R0.reuse, 0x1, PT ;  /* 0x000000010000780c */ /* 0x040fe20003f24270 */
[----:B------:R-:W-:Y:S01]  /*1e70*/  UIADD3 UR6, UR6, 0x1, URZ ;  /* 0x0000000106067890 */ /* 0x000fe2000fffe03f */
[----:B------:R-:W-:Y:S01]  /*1e80*/  VIADD R0, R0, 0xffffffff ;  /* 0xffffffff00007836 */ /* 0x000fe20000000000 */
[----:B------:R-:W-:Y:S02]  /*1e90*/  UISETP.NE.AND UP0, UPT, UR5, 0x5, UPT ;  /* 0x000000050500788c */ /* 0x000fe4000bf05270 */
[----:B------:R-:W-:Y:S02]  /*1ea0*/  UISETP.NE.AND UP1, UPT, UR6, 0x5, UPT ;  /* 0x000000050600788c */ /* 0x000fe4000bf25270 */
[----:B------:R-:W-:Y:S02]  /*1eb0*/  USEL UR7, URZ, 0x1, UP0 ;  /* 0x000000013f077887 */ /* 0x000fe40008000000 */
[----:B------:R-:W-:-:S02]  /*1ec0*/  USEL UR5, UR5, URZ, UP0 ;  /* 0x0000003f05057287 */ /* 0x000fc40008000000 */
[----:B------:R-:W-:Y:S02]  /*1ed0*/  USEL UR6, UR6, URZ, UP1 ;  /* 0x0000003f06067287 */ /* 0x000fe40008800000 */
[----:B------:R-:W-:Y:S01]  /*1ee0*/  LOP3.LUT R5, R5, UR7, RZ, 0x3c, !PT ;  /* 0x0000000705057c12 */ /* 0x000fe2000f8e3cff */
[----:B------:R-:W-:Y:S09]  /*1ef0*/  @P1 BRA `(.L_x_25) ;  /* 0xfffffff800941947 */ /* 0x000ff2000383ffff */
.L_x_18:
[----:B01----:R-:W0:Y:S02]  /*1f00*/  LDC R0, c[0x0][0x28c] ;  /* 0x0000a300ff007b82 */ /* 0x003e240000000800 */
[----:B0-----:R-:W-:-:S13]  /*1f10*/  ISETP.GE.AND P1, PT, R0, 0x1, PT ;  /* 0x000000010000780c */ /* 0x001fda0003f26270 */
[----:B------:R-:W-:Y:S05]  /*1f20*/  @!P1 BRA `(.L_x_26) ;  /* 0x0000000000409947 */ /* 0x000fea0003800000 */
[----:B------:R-:W-:Y:S05]  /*1f30*/  @!P0 BRA `(.L_x_27) ;  /* 0x0000000000048947 */ /* 0x000fea0003800000 */
[----:B------:R-:W-:Y:S01]  /*1f40*/  BPT.TRAP 0x1 ;  /* 0x000000040000795c */ /* 0x000fe20000300000 */
.L_x_27:
[----:B------:R-:W0:Y:S01]  /*1f50*/  S2UR UR7, SR_CgaCtaId ;  /* 0x00000000000779c3 */ /* 0x000e220000008800 */
[----:B------:R-:W-:Y:S01]  /*1f60*/  UIADD3 UR6, UR44, UR42, URZ ;  /* 0x0000002a2c067290 */ /* 0x000fe2000fffe03f */
[----:B------:R-:W-:-:S03]  /*1f70*/  ISETP.GT.U32.AND P0, PT, R18, 0x1, PT ;  /* 0x000000011200780c */ /* 0x000fc60003f04070 */
[----:B------:R-:W-:-:S04]  /*1f80*/  UIMAD.WIDE.U32 UR4, UR6, -0x33333333, URZ ;  /* 0xcccccccd060478a5 */ /* 0x000fc8000f8e003f */
[----:B------:R-:W-:-:S03]  /*1f90*/  USHF.R.U32.HI UR4, URZ, 0x2, UR5 ;  /* 0x000000023f047899 */ /* 0x000fc60008011605 */
[----:B------:R-:W-:Y:S01]  /*1fa0*/  UMOV UR5, 0x400 ;  /* 0x0000040000057882 */ /* 0x000fe20000000000 */
[----:B------:R-:W-:Y:S02]  /*1fb0*/  UIMAD UR6, UR4, -0x5, UR6 ;  /* 0xfffffffb040678a4 */ /* 0x000fe4000f8e0206 */
[----:B0-----:R-:W-:-:S04]  /*1fc0*/  ULEA UR5, UR7, UR5, 0x18 ;  /* 0x0000000507057291 */ /* 0x001fc8000f8ec03f */
[----:B------:R-:W-:-:S04]  /*1fd0*/  ULEA UR6, UR6, UR5, 0x3 ;  /* 0x0000000506067291 */ /* 0x000fc8000f8e183f */
[----:B------:R-:W-:-:S04]  /*1fe0*/  UIADD3 UR6, UR6, 0x28, URZ ;  /* 0x0000002806067890 */ /* 0x000fc8000fffe03f */
[----:B------:R-:W-:-:S09]  /*1ff0*/  UPRMT UR6, URZ, 0x654, UR6 ;  /* 0x000006543f067896 */ /* 0x000fd20008000006 */
[----:B------:R-:W-:Y:S01]  /*2000*/  SYNCS.ARRIVE.TRANS64.RED.A1T0 RZ, [UR6], RZ ;  /* 0x000000ffffff79a7 */ /* 0x000fe20008100406 */
[----:B------:R-:W-:Y:S05]  /*2010*/  @P0 BRA `(.L_x_26) ;  /* 0x0000000000040947 */ /* 0x000fea0003800000 */
[----:B------:R-:W-:Y:S01]  /*2020*/  BPT.TRAP 0x1 ;  /* 0x000000040000795c */ /* 0x000fe20000300000 */
.L_x_26:
[----:B------:R-:W-:Y:S01]  /*2030*/  IMAD.SHL.U32 R3, R68, 0x40, RZ ;  /* 0x0000004044037824 */ /* 0x000fe200078e00ff */
[----:B------:R-:W-:Y:S01]  /*2040*/  UIADD3 UR42, UR43, UR42, URZ ;  /* 0x0000002a2b2a7290 */ /* 0x000fe2000fffe03f */
[----:B------:R-:W-:Y:S01]  /*2050*/  SHF.R.S32.HI R9, RZ, 0x1f, R67 ;  /* 0x0000001fff097819 */ /* 0x000fe20000011443 */
[----:B------:R-:W-:Y:S01]  /*2060*/  UISETP.GE.U32.AND UP1, UPT, UR43, 0x5, UPT ;  /* 0x000000052b00788c */ /* 0x000fe2000bf26070 */
[----:B------:R-:W-:Y:S01]  /*2070*/  IMAD.SHL.U32 R6, R69, 0x80, RZ ;  /* 0x0000008045067824 */ /* 0x000fe200078e00ff */
[----:B------:R-:W-:Y:S01]  /*2080*/  ULDC UR7, c[0x0][0x288] ;  /* 0x0000a20000077ab9 */ /* 0x000fe20000000800 */
[C---:B------:R-:W-:Y:S01]  /*2090*/  LOP3.LUT R10, R3.reuse, 0x6, R61, 0xf8, !PT ;  /* 0x00000006030a7812 */ /* 0x040fe200078ef83d */
[----:B------:R-:W-:Y:S01]  /*20a0*/  UISETP.GT.U32.AND UP0, UPT, UR42, 0x4, UPT ;  /* 0x000000042a00788c */ /* 0x000fe2000bf04070 */
[----:B------:R-:W-:Y:S01]  /*20b0*/  ISETP.GE.AND P0, PT, R3, UR7, PT ;  /* 0x0000000703007c0c */ /* 0x000fe2000bf06270 */
[----:B------:R-:W-:Y:S01]  /*20c0*/  ULDC.64 UR4, c[0x0][0x5d0] ;  /* 0x0001740000047ab9 */ /* 0x000fe20000000a00 */
[--C-:B------:R-:W-:Y:S01]  /*20d0*/  SHF.R.S32.HI R11, RZ, 0x1f, R10.reuse ;  /* 0x0000001fff0b7819 */ /* 0x100fe2000001140a */
[----:B------:R-:W-:Y:S01]  /*20e0*/  ULDC UR10, c[0x0][0x284] ;  /* 0x0000a100000a7ab9 */ /* 0x000fe20000000800 */
[----:B------:R-:W-:Y:S01]  /*20f0*/  IMAD R0, R9, UR4, RZ ;  /* 0x0000000409007c24 */ /* 0x000fe2000f8e02ff */
[----:B------:R-:W-:Y:S01]  /*2100*/  UISETP.LT.U32.AND UP0, UPT, UR43, 0x5, UP0 ;  /* 0x000000052b00788c */ /* 0x000fe20008701070 */
[----:B------:R-:W-:Y:S01]  /*2110*/  ISETP.GE.OR P0, PT, R6, UR10, P0 ;  /* 0x0000000a06007c0c */ /* 0x000fe20008706670 */
[----:B------:R-:W-:Y:S01]  /*2120*/  IMAD.WIDE.U32 R4, R67, UR4, R10 ;  /* 0x0000000443047c25 */ /* 0x000fe2000f8e000a */
[----:B------:R-:W-:Y:S01]  /*2130*/  ULDC.64 UR8, c[0x0][0x5c8] ;  /* 0x0001720000087ab9 */ /* 0x000fe20000000a00 */
[----:B------:R-:W-:-:S02]  /*2140*/  USEL UR6, URZ, 0x1, !UP0 ;  /* 0x000000013f067887 */ /* 0x000fc4000c000000 */
[----:B------:R-:W-:Y:S01]  /*2150*/  IMAD R7, R67, UR5, R0 ;  /* 0x0000000543077c24 */ /* 0x000fe2000f8e0200 */
[----:B------:R-:W-:Y:S01]  /*2160*/  @UP1 UIMAD.WIDE.U32 UR4, UR42, -0x33333333, URZ ;  /* 0xcccccccd2a0418a5 */ /* 0x000fe2000f8e003f */
[----:B------:R-:W-:Y:S01]  /*2170*/  IMAD.WIDE R68, R69, 0x80, R22 ;  /* 0x0000008045447825 */ /* 0x000fe200078e0216 */
[----:B------:R-:W-:Y:S02]  /*2180*/  ULOP3.LUT UR40, UR40, UR6, URZ, 0x3c, !UPT ;  /* 0x0000000628287292 */ /* 0x000fe4000f8e3c3f */
[----:B------:R-:W-:Y:S01]  /*2190*/  @UP1 USHF.R.U32.HI UR4, URZ, 0x2, UR5 ;  /* 0x000000023f041899 */ /* 0x000fe20008011605 */
[----:B------:R-:W-:Y:S02]  /*21a0*/  IMAD.IADD R5, R5, 0x1, R7 ;  /* 0x0000000105057824 */ /* 0x000fe400078e0207 */
[----:B------:R-:W-:Y:S01]  /*21b0*/  IMAD R7, R69, UR8, RZ ;  /* 0x0000000845077c24 */ /* 0x000fe2000f8e02ff */
[----:B------:R-:W-:Y:S01]  /*21c0*/  @UP1 ULOP3.LUT UR40, UR40, 0x1, UR4, 0x78, !UPT ;  /* 0x0000000128281892 */ /* 0x000fe2000f8e7804 */
[----:B------:R-:W-:-:S04]  /*21d0*/  IMAD.WIDE.U32 R70, R68, UR8, R4 ;  /* 0x0000000844467c25 */ /* 0x000fc8000f8e0004 */
[----:B------:R-:W-:Y:S02]  /*21e0*/  IMAD R7, R68, UR9, R7 ;  /* 0x0000000944077c24 */ /* 0x000fe4000f8e0207 */
[----:B------:R-:W-:Y:S01]  /*21f0*/  IMAD.MOV.U32 R0, RZ, RZ, -0x1 ;  /* 0xffffffffff007424 */ /* 0x000fe200078e00ff */
[----:B------:R-:W-:Y:S06]  /*2200*/  @P0 BRA `(.L_x_28) ;  /* 0x00000020009c0947 */ /* 0x000fec0003800000 */
[----:B-----5:R-:W-:Y:S01]  /*2210*/  FSETP.NEU.AND P0, PT, R56, RZ, PT ;  /* 0x000000ff3800720b */ /* 0x020fe20003f0d000 */
[----:B------:R-:W-:Y:S01]  /*2220*/  IMAD.IADD R4, R60, 0x1, -R3 ;  /* 0x000000013c047824 */ /* 0x000fe200078e0a03 */
[----:B------:R-:W-:Y:S01]  /*2230*/  BSSY B0, `(.L_x_28) ;  /* 0x0000224000007945 */ /* 0x000fe20003800000 */
[----:B------:R-:W-:Y:S02]  /*2240*/  IMAD.IADD R3, R65, 0x1, -R6 ;  /* 0x0000000141037824 */ /* 0x000fe400078e0a06 */
[----:B------:R-:W-:Y:S01]  /*2250*/  IMAD.IADD R81, R71, 0x1, R7 ;  /* 0x0000000147517824 */ /* 0x000fe200078e0207 */
[----:B------:R-:W-:-:S04]  /*2260*/  ISETP.GT.AND P2, PT, R4, RZ, PT ;  /* 0x000000ff0400720c */ /* 0x000fc80003f44270 */
[----:B------:R-:W-:-:S03]  /*2270*/  ISETP.GT.AND P1, PT, R3, RZ, P2 ;  /* 0x000000ff0300720c */ /* 0x000fc60001724270 */
[----:B------:R-:W-:Y:S10]  /*2280*/  @!P0 BRA `(.L_x_29) ;  /* 0x0000001400e88947 */ /* 0x000ff40003800000 */
[----:B------:R-:W0:Y:S01]  /*2290*/  LDC.64 R74, c[0x0][0x5b8] ;  /* 0x00016e00ff4a7b82 */ /* 0x000e220000000a00 */
[----:B------:R-:W-:-:S07]  /*22a0*/  ULDC.64 UR4, c[0x0][0x5c0] ;  /* 0x0001700000047ab9 */ /* 0x000fce0000000a00 */
[----:B------:R-:W1:Y:S08]  /*22b0*/  LDC.64 R76, c[0x0][0x5b0] ;  /* 0x00016c00ff4c7b82 */ /* 0x000e700000000a00 */
[----:B------:R-:W2:Y:S01]  /*22c0*/  LDC.64 R78, c[0x0][0x5a8] ;  /* 0x00016a00ff4e7b82 */ /* 0x000ea20000000a00 */
[-C--:B0-----:R-:W-:Y:S02]  /*22d0*/  IMAD R6, R9, R74.reuse, RZ ;  /* 0x0000004a09067224 */ /* 0x081fe400078e02ff */
[----:B------:R-:W-:-:S04]  /*22e0*/  IMAD.WIDE.U32 R72, R67, R74, R10 ;  /* 0x0000004a43487225 */ /* 0x000fc800078e000a */
[----:B------:R-:W-:Y:S02]  /*22f0*/  IMAD R71, R67, R75, R6 ;  /* 0x0000004b43477224 */ /* 0x000fe400078e0206 */
[-C--:B-1----:R-:W-:Y:S02]  /*2300*/  IMAD R5, R69, R76.reuse, RZ ;  /* 0x0000004c45057224 */ /* 0x082fe400078e02ff */
[----:B------:R-:W-:Y:S02]  /*2310*/  IMAD.IADD R13, R73, 0x1, R71 ;  /* 0x00000001490d7824 */ /* 0x000fe400078e0247 */
[----:B------:R-:W-:Y:S02]  /*2320*/  IMAD.MOV.U32 R12, RZ, RZ, R72 ;  /* 0x000000ffff0c7224 */ /* 0x000fe400078e0048 */
[C---:B------:R-:W-:Y:S02]  /*2330*/  IMAD R75, R68.reuse, R77, R5 ;  /* 0x0000004d444b7224 */ /* 0x040fe400078e0205 */
[----:B------:R-:W-:-:S04]  /*2340*/  IMAD.WIDE.U32 R6, R68, R76, R12 ;  /* 0x0000004c44067225 */ /* 0x000fc800078e000c */
[----:B------:R-:W-:Y:S01]  /*2350*/  IMAD.IADD R5, R7, 0x1, R75 ;  /* 0x0000000107057824 */ /* 0x000fe200078e024b */
[----:B--2---:R-:W-:-:S04]  /*2360*/  LEA R14, P0, R6, R78, 0x1 ;  /* 0x0000004e060e7211 */ /* 0x004fc800078008ff */
[----:B------:R-:W-:-:S05]  /*2370*/  LEA.HI.X R15, R6, R79, R5, 0x1, P0 ;  /* 0x0000004f060f7211 */ /* 0x000fca00000f0c05 */
[----:B------:R0:W2:Y:S01]  /*2380*/  @P1 LDG.E.LTC128B.U16 R5, desc[UR36][R14.64] ;  /* 0x000000240e051981 */ /* 0x0000a2000c1e1520 */
[----:B------:R-:W-:Y:S01]  /*2390*/  LEA R8, P0, R70, UR4, 0x1 ;  /* 0x0000000446087c11 */ /* 0x000fe2000f8008ff */
[----:B------:R-:W-:Y:S01]  /*23a0*/  IMAD.WIDE.U32 R6, R68, R76, R10 ;  /* 0x0000004c44067225 */ /* 0x000fe200078e000a */
[----:B------:R-:W-:Y:S03]  /*23b0*/  BSSY B1, `(.L_x_30) ;  /* 0x0000012000017945 */ /* 0x000fe60003800000 */
[----:B------:R-:W-:Y:S02]  /*23c0*/  IMAD.IADD R7, R75, 0x1, R7 ;  /* 0x000000014b077824 */ /* 0x000fe400078e0207 */
[----:B------:R-:W-:Y:S01]  /*23d0*/  IMAD.WIDE.U32 R20, R67, R74, R6 ;  /* 0x0000004a43147225 */ /* 0x000fe200078e0006 */
[----:B0-----:R-:W-:-:S03]  /*23e0*/  SHF.L.U64.HI R15, R76, 0x3, R77 ;  /* 0x000000034c0f7819 */ /* 0x001fc6000001024d */
[----:B------:R-:W-:Y:S01]  /*23f0*/  IMAD.IADD R7, R71, 0x1, R21 ;  /* 0x0000000147077824 */ /* 0x000fe200078e0215 */
[----:B------:R-:W-:Y:S01]  /*2400*/  LEA R6, P4, R20, R78, 0x1 ;  /* 0x0000004e14067211 */ /* 0x000fe200078808ff */
[----:B------:R-:W-:-:S03]  /*2410*/  IMAD.SHL.U32 R14, R76, 0x8, RZ ;  /* 0x000000084c0e7824 */ /* 0x000fc600078e00ff */
[----:B------:R-:W-:Y:S01]  /*2420*/  LEA.HI.X R7, R20, R79, R7, 0x1, P4 ;  /* 0x0000004f14077211 */ /* 0x000fe200020f0c07 */
[----:B--2---:R-:W-:-:S05]  /*2430*/  HADD2.F32 R9, -RZ, R5.H0_H0 ;  /* 0x20000005ff097230 */ /* 0x004fca0000004100 */
[----:B------:R-:W-:-:S04]  /*2440*/  FMUL R9, R9, R56 ;  /* 0x0000003809097220 */ /* 0x000fc80000400000 */
[----:B------:R-:W-:Y:S01]  /*2450*/  FFMA R24, R24, R19, R9 ;  /* 0x0000001318187223 */ /* 0x000fe20000000009 */
[----:B------:R-:W-:Y:S02]  /*2460*/  LEA.HI.X R9, R70, UR5, R81, 0x1, P0 ;  /* 0x0000000546097c11 */ /* 0x000fe400080f0c51 */
[----:B------:R-:W-:Y:S02]  /*2470*/  ISETP.GT.AND P0, PT, R4, 0x1, PT ;  /* 0x000000010400780c */ /* 0x000fe40003f04270 */
[----:B------:R-:W-:Y:S02]  /*2480*/  F2FP.F16.F32.PACK_AB R24, RZ, R24 ;  /* 0x00000018ff18723e */ /* 0x000fe400000000ff */
[----:B------:R-:W-:-:S03]  /*2490*/  ISETP.GT.AND P3, PT, R3, RZ, P0 ;  /* 0x000000ff0300720c */ /* 0x000fc60000764270 */
[----:B------:R0:W-:Y:S10]  /*24a0*/  @P1 STG.E.U16 desc[UR36][R8.64], R24 ;  /* 0x0000001808001986 */ /* 0x0001f4000c101524 */
[----:B------:R-:W-:Y:S05]  /*24b0*/  @!P3 BRA `(.L_x_31) ;  /* 0x000000000004b947 */ /* 0x000fea0003800000 */
[----:B------:R1:W5:Y:S02]  /*24c0*/  LDG.E.LTC128B.U16 R5, desc[UR36][R6.64+0x2] ;  /* 0x0000022406057981 */ /* 0x000364000c1e1520 */
.L_x_31:
[----:B------:R-:W-:Y:S05]  /*24d0*/  BSYNC B1 ;  /* 0x0000000000017941 */ /* 0x000fea0003800000 */
.L_x_30:
[----:B-----5:R-:W-:Y:S01]  /*24e0*/  HADD2.F32 R69, -RZ, R5.H0_H0 ;  /* 0x20000005ff457230 */ /* 0x020fe20000004100 */
[----:B------:R-:W-:Y:S01]  /*24f0*/  ISETP.GT.AND P2, PT, R3, 0x8, P2 ;  /* 0x000000080300780c */ /* 0x000fe20001744270 */
[----:B------:R-:W-:Y:S01]  /*2500*/  IMAD.WIDE.U32 R20, R68, R76, R14 ;  /* 0x0000004c44147225 */ /* 0x000fe200078e000e */
[----:B0-----:R-:W-:-:S03]  /*2510*/  PRMT R24, R5, 0x7610, R24 ;  /* 0x0000761005187816 */ /* 0x001fc60000000018 */
[----:B------:R-:W-:Y:S01]  /*2520*/  FMUL R12, R69, R56 ;  /* 0x00000038450c7220 */ /* 0x000fe20000400000 */
[----:B------:R-:W-:Y:S01]  /*2530*/  IMAD.IADD R75, R75, 0x1, R21 ;  /* 0x000000014b4b7824 */ /* 0x000fe200078e0215 */
[----:B------:R-:W-:Y:S02]  /*2540*/  IADD3 R72, P1, R72, R20, RZ ;  /* 0x0000001448487210 */ /* 0x000fe40007f3e0ff */
[----:B------:R-:W-:-:S03]  /*2550*/  FFMA R12, R25, R19, R12 ;  /* 0x00000013190c7223 */ /* 0x000fc6000000000c */
[----:B------:R-:W-:Y:S01]  /*2560*/  IMAD.X R13, R75, 0x1, R13, P1 ;  /* 0x000000014b0d7824 */ /* 0x000fe200008e060d */
[C---:B------:R-:W-:Y:S02]  /*2570*/  LEA R14, P1, R72.reuse, R78, 0x1 ;  /* 0x0000004e480e7211 */ /* 0x040fe400078208ff */
[----:B------:R-:W-:Y:S02]  /*2580*/  F2FP.F16.F32.PACK_AB R12, RZ, R12 ;  /* 0x0000000cff0c723e */ /* 0x000fe400000000ff */
[----:B------:R-:W-:Y:S02]  /*2590*/  LEA.HI.X R15, R72, R79, R13, 0x1, P1 ;  /* 0x0000004f480f7211 */ /* 0x000fe400008f0c0d */
[----:B------:R-:W-:-:S05]  /*25a0*/  PRMT R21, R12, 0x7610, R21 ;  /* 0x000076100c157816 */ /* 0x000fca0000000015 */
[----:B------:R0:W-:Y:S04]  /*25b0*/  @P3 STG.E.U16 desc[UR36][R8.64+0x2], R21 ;  /* 0x0000021508003986 */ /* 0x0001e8000c101524 */
[----:B------:R-:W2:Y:S01]  /*25c0*/  @P2 LDG.E.LTC128B.U16 R24, desc[UR36][R14.64] ;  /* 0x000000240e182981 */ /* 0x000ea2000c1e1520 */
[----:B------:R-:W-:Y:S01]  /*25d0*/  IADD3 R20, P1, R10, R20, RZ ;  /* 0x000000140a147210 */ /* 0x000fe20007f3e0ff */
[----:B------:R-:W-:Y:S01]  /*25e0*/  BSSY B1, `(.L_x_32) ;  /* 0x0000011000017945 */ /* 0x000fe20003800000 */
[----:B------:R-:W-:Y:S02]  /*25f0*/  SHF.L.U64.HI R13, R57, 0x1, R58 ;  /* 0x00000001390d7819 */ /* 0x000fe4000001023a */
[----:B------:R-:W-:Y:S01]  /*2600*/  ISETP.GT.AND P0, PT, R3, 0x8, P0 ;  /* 0x000000080300780c */ /* 0x000fe20000704270 */
[----:B0-----:R-:W-:Y:S01]  /*2610*/  IMAD.X R21, R11, 0x1, R75, P1 ;  /* 0x000000010b157824 */ /* 0x001fe200008e064b */
[----:B------:R-:W-:Y:S01]  /*2620*/  LEA R12, P1, R57, R8, 0x1 ;  /* 0x00000008390c7211 */ /* 0x000fe200078208ff */
[----:B------:R-:W-:-:S04]  /*2630*/  IMAD.WIDE.U32 R20, R67, R74, R20 ;  /* 0x0000004a43147225 */ /* 0x000fc800078e0014 */
[----:B------:R-:W-:Y:S01]  /*2640*/  IMAD.X R13, R13, 0x1, R9, P1 ;  /* 0x000000010d0d7824 */ /* 0x000fe200008e0609 */
[----:B------:R-:W-:Y:S01]  /*2650*/  LEA R10, P3, R20, R78, 0x1 ;  /* 0x0000004e140a7211 */ /* 0x000fe200078608ff */
[----:B------:R-:W-:-:S05]  /*2660*/  IMAD.IADD R11, R71, 0x1, R21 ;  /* 0x00000001470b7824 */ /* 0x000fca00078e0215 */
[----:B------:R-:W-:Y:S01]  /*2670*/  LEA.HI.X R11, R20, R79, R11, 0x1, P3 ;  /* 0x0000004f140b7211 */ /* 0x000fe200018f0c0b */
[----:B--2---:R-:W-:-:S05]  /*2680*/  HADD2.F32 R5, -RZ, R24.H0_H0 ;  /* 0x20000018ff057230 */ /* 0x004fca0000004100 */
[----:B------:R-:W-:-:S04]  /*2690*/  FMUL R5, R5, R56 ;  /* 0x0000003805057220 */ /* 0x000fc80000400000 */
[----:B------:R-:W-:-:S05]  /*26a0*/  FFMA R5, R26, R19, R5 ;  /* 0x000000131a057223 */ /* 0x000fca0000000005 */
[----:B------:R-:W-:-:S05]  /*26b0*/  F2FP.F16.F32.PACK_AB R5, RZ, R5 ;  /* 0x00000005ff05723e */ /* 0x000fca00000000ff */
[----:B------:R0:W-:Y:S01]  /*26c0*/  @P2 STG.E.U16 desc[UR36][R12.64], R5 ;  /* 0x000000050c002986 */ /* 0x0001e2000c101524 */
[----:B------:R-:W-:Y:S05]  /*26d0*/  @!P0 BRA `(.L_x_33) ;  /* 0x0000000000048947 */ /* 0x000fea0003800000 */
[----:B------:R2:W5:Y:S02]  /*26e0*/  LDG.E.LTC128B.U16 R24, desc[UR36][R10.64+0x2] ;  /* 0x000002240a187981 */ /* 0x000564000c1e1520 */
.L_x_33:
[----:B------:R-:W-:Y:S05]  /*26f0*/  BSYNC B1 ;  /* 0x0000000000017941 */ /* 0x000fea0003800000 */
.L_x_32:
[----:B0----5:R-:W-:Y:S01]  /*2700*/  HADD2.F32 R5, -RZ, R24.H0_H0 ;  /* 0x20000018ff057230 */ /* 0x021fe20000004100 */
[----:B------:R-:W-:Y:S01]  /*2710*/  ISETP.GT.AND P1, PT, R4, 0x8, PT ;  /* 0x000000080400780c */ /* 0x000fe20003f24270 */
[----:B------:R-:W-:Y:S03]  /*2720*/  BSSY B1, `(.L_x_34) ;  /* 0x0000008000017945 */ /* 0x000fe60003800000 */
[----:B------:R-:W-:Y:S01]  /*2730*/  FMUL R14, R5, R56 ;  /* 0x00000038050e7220 */ /* 0x000fe20000400000 */
[----:B------:R-:W-:-:S03]  /*2740*/  ISETP.GT.AND P2, PT, R3, RZ, P1 ;  /* 0x000000ff0300720c */ /* 0x000fc60000f44270 */
[----:B------:R-:W-:-:S05]  /*2750*/  FFMA R14, R27, R19, R14 ;  /* 0x000000131b0e7223 */ /* 0x000fca000000000e */
[----:B------:R-:W-:-:S05]  /*2760*/  F2FP.F16.F32.PACK_AB R14, RZ, R14 ;  /* 0x0000000eff0e723e */ /* 0x000fca00000000ff */
[----:B------:R0:W-:Y:S01]  /*2770*/  @P0 STG.E.U16 desc[UR36][R12.64+0x2], R14 ;  /* 0x0000020e0c000986 */ /* 0x0001e2000c101524 */
[----:B------:R-:W-:Y:S05]  /*2780*/  @!P2 BRA `(.L_x_35) ;  /* 0x000000000004a947 */ /* 0x000fea0003800000 */
[----:B------:R3:W5:Y:S02]  /*2790*/  LDG.E.LTC128B.U16 R24, desc[UR36][R6.64+0x10] ;  /* 0x0000102406187981 */ /* 0x000764000c1e1520 */
.L_x_35:
[----:B------:R-:W-:Y:S05]  /*27a0*/  BSYNC B1 ;  /* 0x0000000000017941 */ /* 0x000fea0003800000 */
.L_x_34:
[----:B-----5:R-:W-:Y:S01]  /*27b0*/  HADD2.F32 R5, -RZ, R24.H0_H0 ;  /* 0x20000018ff057230 */ /* 0x020fe20000004100 */
        /* <DEDUP_REMOVED lines=9> */
.L_x_37:
[----:B------:R-:W-:Y:S05]  /*2850*/  BSYNC B1 ;  /* 0x0000000000017941 */ /* 0x000fea0003800000 */
.L_x_36:
[----:B----45:R-:W-:Y:S01]  /*2860*/  HADD2.F32 R5, -RZ, R24.H0_H0 ;  /* 0x20000018ff057230 */ /* 0x030fe20000004100 */
[----:B------:R-:W-:Y:S01]  /*2870*/  ISETP.GT.AND P1, PT, R3, 0x8, P1 ;  /* 0x000000080300780c */ /* 0x000fe20000f24270 */
[----:B------:R-:W-:Y:S03]  /*2880*/  BSSY B1, `(.L_x_38) ;  /* 0x0000007000017945 */ /* 0x000fe60003800000 */
[----:B0-----:R-:W-:-:S04]  /*2890*/  FMUL R14, R5, R56 ;  /* 0x00000038050e7220 */ /* 0x001fc80000400000 */
[----:B------:R-:W-:-:S05]  /*28a0*/  FFMA R14, R29, R19, R14 ;  /* 0x000000131d0e7223 */ /* 0x000fca000000000e */
[----:B------:R-:W-:-:S05]  /*28b0*/  F2FP.F16.F32.PACK_AB R14, RZ, R14 ;  /* 0x0000000eff0e723e */ /* 0x000fca00000000ff */
[----:B------:R0:W-:Y:S01]  /*28c0*/  @P3 STG.E.U16 desc[UR36][R8.64+0x12], R14 ;  /* 0x0000120e08003986 */ /* 0x0001e2000c101524 */
[----:B------:R-:W-:Y:S05]  /*28d0*/  @!P1 BRA `(.L_x_39) ;  /* 0x0000000000049947 */ /* 0x000fea0003800000 */
[----:B------:R4:W5:Y:S02]  /*28e0*/  LDG.E.LTC128B.U16 R24, desc[UR36][R10.64+0x10] ;  /* 0x000010240a187981 */ /* 0x000964000c1e1520 */
.L_x_39:
[----:B------:R-:W-:Y:S05]  /*28f0*/  BSYNC B1 ;  /* 0x0000000000017941 */ /* 0x000fea0003800000 */
.L_x_38:
[----:B-----5:R-:W-:Y:S01]  /*2900*/  HADD2.F32 R5, -RZ, R24.H0_H0 ;  /* 0x20000018ff057230 */ /* 0x020fe20000004100 */
[----:B------:R-:W-:Y:S01]  /*2910*/  ISETP.GT.AND P0, PT, R3, 0x8, P0 ;  /* 0x000000080300780c */ /* 0x000fe20000704270 */
[----:B------:R-:W-:Y:S03]  /*2920*/  BSSY B1, `(.L_x_40) ;  /* 0x0000007000017945 */ /* 0x000fe60003800000 */
[----:B------:R-:W-:-:S04]  /*2930*/  FMUL R5, R5, R56 ;  /* 0x0000003805057220 */ /* 0x000fc80000400000 */
[----:B------:R-:W-:-:S05]  /*2940*/  FFMA R5, R30, R19, R5 ;  /* 0x000000131e057223 */ /* 0x000fca0000000005 */
[----:B------:R-:W-:-:S05]  /*2950*/  F2FP.F16.F32.PACK_AB R5, RZ, R5 ;  /* 0x00000005ff05723e */ /* 0x000fca00000000ff */
[----:B------:R0:W-:Y:S01]  /*2960*/  @P1 STG.E.U16 desc[UR36][R12.64+0x10], R5 ;  /* 0x000010050c001986 */ /* 0x0001e2000c101524 */
[----:B------:R-:W-:Y:S05]  /*2970*/  @!P0 BRA `(.L_x_41) ;  /* 0x0000000000048947 */ /* 0x000fea0003800000 */
[----:B------:R0:W5:Y:S02]  /*2980*/  LDG.E.LTC128B.U16 R24, desc[UR36][R10.64+0x12] ;  /* 0x000012240a187981 */ /* 0x000164000c1e1520 */
.L_x_41:
[----:B------:R-:W-:Y:S05]  /*2990*/  BSYNC B1 ;  /* 0x0000000000017941 */ /* 0x000fea0003800000 */
.L_x_40:
        /* <DEDUP_REMOVED lines=10> */
.L_x_43:
[----:B------:R-:W-:Y:S05]  /*2a40*/  BSYNC B1 ;  /* 0x0000000000017941 */ /* 0x000fea0003800000 */
.L_x_42:
        /* <DEDUP_REMOVED lines=10> */
.L_x_45:
[----:B------:R-:W-:Y:S05]  /*2af0*/  BSYNC B1 ;  /* 0x0000000000017941 */ /* 0x000fea0003800000 */
.L_x_44:
[----:B0----5:R-:W-:Y:S01]  /*2b00*/  HADD2.F32 R5, -RZ, R24.H0_H0 ;  /* 0x20000018ff057230 */ /* 0x021fe20000004100 */
        /* <DEDUP_REMOVED lines=8> */
.L_x_47:
[----:B------:R-:W-:Y:S05]  /*2b90*/  BSYNC B1 ;  /* 0x0000000000017941 */ /* 0x000fea0003800000 */
.L_x_46:
        /* <DEDUP_REMOVED lines=9> */
.L_x_49:
[----:B------:R-:W-:Y:S05]  /*2c30*/  BSYNC B1 ;  /* 0x0000000000017941 */ /* 0x000fea0003800000 */
.L_x_48:
        /* <DEDUP_REMOVED lines=10> */
.L_x_51:
[----:B------:R-:W-:Y:S05]  /*2ce0*/  BSYNC B1 ;  /* 0x0000000000017941 */ /* 0x000fea0003800000 */
.L_x_50:
        /* <DEDUP_REMOVED lines=10> */
.L_x_53:
[----:B------:R-:W-:Y:S05]  /*2d90*/  BSYNC B1 ;  /* 0x0000000000017941 */ /* 0x000fea0003800000 */
.L_x_52:
        /* <DEDUP_REMOVED lines=9> */
.L_x_55:
[----:B------:R-:W-:Y:S05]  /*2e30*/  BSYNC B1 ;  /* 0x0000000000017941 */ /* 0x000fea0003800000 */
.L_x_54:
        /* <DEDUP_REMOVED lines=9> */
.L_x_57:
[----:B------:R-:W-:Y:S05]  /*2ed0*/  BSYNC B1 ;  /* 0x0000000000017941 */ /* 0x000fea0003800000 */
.L_x_56:
        /* <DEDUP_REMOVED lines=10> */
.L_x_59:
[----:B------:R-:W-:Y:S05]  /*2f80*/  BSYNC B1 ;  /* 0x0000000000017941 */ /* 0x000fea0003800000 */
.L_x_58:
        /* <DEDUP_REMOVED lines=10> */
.L_x_61:
[----:B------:R-:W-:Y:S05]  /*3030*/  BSYNC B1 ;  /* 0x0000000000017941 */ /* 0x000fea0003800000 */
.L_x_60:
        /* <DEDUP_REMOVED lines=9> */
.L_x_63:
[----:B------:R-:W-:Y:S05]  /*30d0*/  BSYNC B1 ;  /* 0x0000000000017941 */ /* 0x000fea0003800000 */
.L_x_62:
        /* <DEDUP_REMOVED lines=9> */
.L_x_65:
[----:B------:R-:W-:Y:S05]  /*3170*/  BSYNC B1 ;  /* 0x0000000000017941 */ /* 0x000fea0003800000 */
.L_x_64:
        /* <DEDUP_REMOVED lines=10> */
.L_x_67:
[----:B------:R-:W-:Y:S05]  /*3220*/  BSYNC B1 ;  /* 0x0000000000017941 */ /* 0x000fea0003800000 */
.L_x_66:
        /* <DEDUP_REMOVED lines=10> */
.L_x_69:
[----:B------:R-:W-:Y:S05]  /*32d0*/  BSYNC B1 ;  /* 0x0000000000017941 */ /* 0x000fea0003800000 */
.L_x_68:
        /* <DEDUP_REMOVED lines=9> */
.L_x_71:
[----:B------:R-:W-:Y:S05]  /*3370*/  BSYNC B1 ;  /* 0x0000000000017941 */ /* 0x000fea0003800000 */
.L_x_70:
        /* <DEDUP_REMOVED lines=9> */
.L_x_73:
[----:B------:R-:W-:Y:S05]  /*3410*/  BSYNC B1 ;  /* 0x0000000000017941 */ /* 0x000fea0003800000 */
.L_x_72:
        /* <DEDUP_REMOVED lines=10> */
.L_x_75:
[----:B------:R-:W-:Y:S05]  /*34c0*/  BSYNC B1 ;  /* 0x0000000000017941 */ /* 0x000fea0003800000 */
.L_x_74:
        /* <DEDUP_REMOVED lines=10> */
.L_x_77:
[----:B------:R-:W-:Y:S05]  /*3570*/  BSYNC B1 ;  /* 0x0000000000017941 */ /* 0x000fea0003800000 */
.L_x_76:
        /* <DEDUP_REMOVED lines=9> */
.L_x_79:
[----:B------:R-:W-:Y:S05]  /*3610*/  BSYNC B1 ;  /* 0x0000000000017941 */ /* 0x000fea0003800000 */
.L_x_78:
        /* <DEDUP_REMOVED lines=9> */
.L_x_81:
[----:B------:R-:W-:Y:S05]  /*36b0*/  BSYNC B1 ;  /* 0x0000000000017941 */ /* 0x000fea0003800000 */
.L_x_80:
        /* <DEDUP_REMOVED lines=10> */
.L_x_83:
[----:B------:R-:W-:Y:S05]  /*3760*/  BSYNC B1 ;  /* 0x0000000000017941 */ /* 0x000fea0003800000 */
.L_x_82:
[----:B-----5:R-:W-:Y:S01]  /*3770*/  HADD2.F32 R5, -RZ, R24.H0_H0 ;  /* 0x20000018ff057230 */ /* 0x020fe20000004100 */
[----:B------:R-:W-:Y:S01]  /*3780*/  ISETP.GT.AND P0, PT, R4, 0x39, PT ;  /* 0x000000390400780c */ /* 0x000fe20003f04270 */
[----:B------:R-:W-:Y:S01]  /*3790*/  @P2 IMAD.MOV.U32 R4, RZ, RZ, R8 ;  /* 0x000000ffff042224 */ /* 0x000fe200078e0008 */
[----:B------:R-:W-:Y:S02]  /*37a0*/  BSSY B1, `(.L_x_84) ;  /* 0x000000a000017945 */ /* 0x000fe40003800000 */
[----:B------:R-:W-:Y:S01]  /*37b0*/  FMUL R5, R5, R56 ;  /* 0x0000003805057220 */ /* 0x000fe20000400000 */
[----:B------:R-:W-:-:S03]  /*37c0*/  ISETP.GT.AND P3, PT, R3, RZ, P0 ;  /* 0x000000ff0300720c */ /* 0x000fc60000764270 */
[----:B------:R-:W-:-:S05]  /*37d0*/  FFMA R5, R52, R19, R5 ;  /* 0x0000001334057223 */ /* 0x000fca0000000005 */
[----:B------:R-:W-:-:S04]  /*37e0*/  F2FP.F16.F32.PACK_AB R5, RZ, R5 ;  /* 0x00000005ff05723e */ /* 0x000fc800000000ff */
[----:B0-----:R-:W-:Y:S01]  /*37f0*/  PRMT R14, R5, 0x7610, R14 ;  /* 0x00007610050e7816 */ /* 0x001fe2000000000e */
[----:B------:R-:W-:-:S05]  /*3800*/  @P2 IMAD.MOV.U32 R5, RZ, RZ, R9 ;  /* 0x000000ffff052224 */ /* 0x000fca00078e0009 */
[----:B------:R0:W-:Y:S01]  /*3810*/  @P2 STG.E.U16 desc[UR36][R4.64+0x70], R14 ;  /* 0x0000700e04002986 */ /* 0x0001e2000c101524 */
[----:B------:R-:W-:Y:S05]  /*3820*/  @!P3 BRA `(.L_x_85) ;  /* 0x000000000004b947 */ /* 0x000fea0003800000 */
[----:B------:R0:W5:Y:S02]  /*3830*/  LDG.E.LTC128B.U16 R24, desc[UR36][R6.64+0x72] ;  /* 0x0000722406187981 */ /* 0x000164000c1e1520 */
.L_x_85:
[----:B------:R-:W-:Y:S05]  /*3840*/  BSYNC B1 ;  /* 0x0000000000017941 */ /* 0x000fea0003800000 */
.L_x_84:
        /* <DEDUP_REMOVED lines=9> */
.L_x_87:
[----:B------:R-:W-:Y:S05]  /*38e0*/  BSYNC B1 ;  /* 0x0000000000017941 */ /* 0x000fea0003800000 */
.L_x_86:
[----:B-----5:R-:W-:Y:S01]  /*38f0*/  HADD2.F32 R5, -RZ, R24.H0_H0 ;  /* 0x20000018ff057230 */ /* 0x020fe20000004100 */
[----:B------:R-:W-:Y:S01]  /*3900*/  ISETP.GT.AND P0, PT, R3, 0x8, P0 ;  /* 0x000000080300780c */ /* 0x000fe20000704270 */
[----:B0-----:R-:W-:Y:S01]  /*3910*/  @P1 IMAD.MOV.U32 R4, RZ, RZ, R12 ;  /* 0x000000ffff041224 */ /* 0x001fe200078e000c */
[----:B------:R-:W-:Y:S02]  /*3920*/  BSSY B1, `(.L_x_88) ;  /* 0x0000009000017945 */ /* 0x000fe40003800000 */
[----:B------:R-:W-:-:S04]  /*3930*/  FMUL R5, R5, R56 ;  /* 0x0000003805057220 */ /* 0x000fc80000400000 */
[----:B------:R-:W-:-:S05]  /*3940*/  FFMA R5, R54, R19, R5 ;  /* 0x0000001336057223 */ /* 0x000fca0000000005 */
[----:B------:R-:W-:-:S04]  /*3950*/  F2FP.F16.F32.PACK_AB R5, RZ, R5 ;  /* 0x00000005ff05723e */ /* 0x000fc800000000ff */
[----:B-1-3--:R-:W-:Y:S01]  /*3960*/  PRMT R6, R5, 0x7610, R6 ;  /* 0x0000761005067816 */ /* 0x00afe20000000006 */
[----:B------:R-:W-:-:S05]  /*3970*/  @P1 IMAD.MOV.U32 R5, RZ, RZ, R13 ;  /* 0x000000ffff051224 */ /* 0x000fca00078e000d */
[----:B------:R0:W-:Y:S01]  /*3980*/  @P1 STG.E.U16 desc[UR36][R4.64+0x70], R6 ;  /* 0x0000700604001986 */ /* 0x0001e2000c101524 */
[----:B------:R-:W-:Y:S05]  /*3990*/  @!P0 BRA `(.L_x_89) ;  /* 0x0000000000048947 */ /* 0x000fea0003800000 */
[----:B------:R1:W5:Y:S02]  /*39a0*/  LDG.E.LTC128B.U16 R24, desc[UR36][R10.64+0x72] ;  /* 0x000072240a187981 */ /* 0x000364000c1e1520 */
.L_x_89:
[----:B------:R-:W-:Y:S05]  /*39b0*/  BSYNC B1 ;  /* 0x0000000000017941 */ /* 0x000fea0003800000 */
.L_x_88:
[----:B------:R-:W-:Y:S05]  /*39c0*/  @!P0 BRA `(.L_x_90) ;  /* 0x0000000800a88947 */ /* 0x000fea0003800000 */
[----:B-----5:R-:W-:-:S05]  /*39d0*/  HADD2.F32 R3, -RZ, R24.H0_H0 ;  /* 0x20000018ff037230 */ /* 0x020fca0000004100 */
[----:B0-----:R-:W-:-:S04]  /*39e0*/  FMUL R4, R3, R56 ;  /* 0x0000003803047220 */ /* 0x001fc80000400000 */
[----:B------:R-:W-:-:S05]  /*39f0*/  FFMA R4, R55, R19, R4 ;  /* 0x0000001337047223 */ /* 0x000fca0000000004 */
[----:B------:R-:W-:-:S05]  /*3a00*/  F2FP.F16.F32.PACK_AB R4, RZ, R4 ;  /* 0x00000004ff04723e */ /* 0x000fca00000000ff */
[----:B------:R3:W-:Y:S01]  /*3a10*/  STG.E.U16 desc[UR36][R12.64+0x72], R4 ;  /* 0x000072040c007986 */ /* 0x0007e2000c101524 */
[----:B------:R-:W-:Y:S05]  /*3a20*/  BRA `(.L_x_90) ;  /* 0x0000000800907947 */ /* 0x000fea0003800000 */
.L_x_29:
[----:B------:R-:W-:Y:S01]  /*3a30*/  ISETP.GT.AND P3, PT, R4, 0x1, PT ;  /* 0x000000010400780c */ /* 0x000fe20003f64270 */
[----:B------:R-:W-:Y:S01]  /*3a40*/  ULDC.64 UR4, c[0x0][0x5c0] ;  /* 0x0001700000047ab9 */ /* 0x000fe20000000a00 */
[-C--:B------:R-:W-:Y:S01]  /*3a50*/  FMUL R24, R24, R19.reuse ;  /* 0x0000001318187220 */ /* 0x080fe20000400000 */
[----:B------:R-:W-:Y:S01]  /*3a60*/  LEA R6, P4, R70, UR4, 0x1 ;  /* 0x0000000446067c11 */ /* 0x000fe2000f8808ff */
[-C--:B------:R-:W-:Y:S01]  /*3a70*/  FMUL R25, R25, R19.reuse ;  /* 0x0000001319197220 */ /* 0x080fe20000400000 */
[----:B------:R-:W-:Y:S01]  /*3a80*/  ISETP.GT.AND P0, PT, R3, RZ, P3 ;  /* 0x000000ff0300720c */ /* 0x000fe20001f04270 */
[-C--:B------:R-:W-:Y:S01]  /*3a90*/  FMUL R26, R26, R19.reuse ;  /* 0x000000131a1a7220 */ /* 0x080fe20000400000 */
[----:B------:R-:W-:Y:S01]  /*3aa0*/  F2FP.F16.F32.PACK_AB R24, RZ, R24 ;  /* 0x00000018ff18723e */ /* 0x000fe200000000ff */
[-C--:B------:R-:W-:Y:S01]  /*3ab0*/  FMUL R27, R27, R19.reuse ;  /* 0x000000131b1b7220 */ /* 0x080fe20000400000 */
[----:B------:R-:W-:Y:S01]  /*3ac0*/  LEA.HI.X R7, R70, UR5, R81, 0x1, P4 ;  /* 0x0000000546077c11 */ /* 0x000fe2000a0f0c51 */
[----:B------:R-:W-:Y:S01]  /*3ad0*/  FMUL R28, R28, R19 ;  /* 0x000000131c1c7220 */ /* 0x000fe20000400000 */
[----:B------:R-:W-:Y:S01]  /*3ae0*/  F2FP.F16.F32.PACK_AB R25, RZ, R25 ;  /* 0x00000019ff19723e */ /* 0x000fe200000000ff */
[-C--:B------:R-:W-:Y:S01]  /*3af0*/  FMUL R29, R29, R19.reuse ;  /* 0x000000131d1d7220 */ /* 0x080fe20000400000 */
[----:B------:R-:W-:Y:S01]  /*3b00*/  ISETP.GT.AND P2, PT, R3, 0x8, P2 ;  /* 0x000000080300780c */ /* 0x000fe20001744270 */
[----:B------:R-:W-:Y:S01]  /*3b10*/  @P1 STG.E.U16 desc[UR36][R6.64], R24 ;  /* 0x0000001806001986 */ /* 0x000fe2000c101524 */
[----:B------:R-:W-:Y:S01]  /*3b20*/  ISETP.GT.AND P1, PT, R4, 0x8, PT ;  /* 0x000000080400780c */ /* 0x000fe20003f24270 */
[-C--:B------:R-:W-:Y:S01]  /*3b30*/  FMUL R30, R30, R19.reuse ;  /* 0x000000131e1e7220 */ /* 0x080fe20000400000 */
[C---:B------:R-:W-:Y:S01]  /*3b40*/  SHF.L.U64.HI R5, R57.reuse, 0x1, R58 ;  /* 0x0000000139057819 */ /* 0x040fe2000001023a */
[----:B------:R-:W-:Y:S01]  /*3b50*/  @P0 STG.E.U16 desc[UR36][R6.64+0x2], R25 ;  /* 0x0000021906000986 */ /* 0x000fe2000c101524 */
[----:B------:R-:W-:Y:S01]  /*3b60*/  LEA R8, P5, R57, R6, 0x1 ;  /* 0x0000000639087211 */ /* 0x000fe200078a08ff */
[-C--:B------:R-:W-:Y:S01]  /*3b70*/  FMUL R31, R31, R19.reuse ;  /* 0x000000131f1f7220 */ /* 0x080fe20000400000 */
[----:B------:R-:W-:Y:S01]  /*3b80*/  ISETP.GT.AND P3, PT, R3, 0x8, P3 ;  /* 0x000000080300780c */ /* 0x000fe20001f64270 */
[-C--:B------:R-:W-:Y:S01]  /*3b90*/  FMUL R32, R32, R19.reuse ;  /* 0x0000001320207220 */ /* 0x080fe20000400000 */
[----:B------:R-:W-:Y:S01]  /*3ba0*/  ISETP.GT.AND P0, PT, R4, 0x9, PT ;  /* 0x000000090400780c */ /* 0x000fe20003f04270 */
[----:B------:R-:W-:Y:S01]  /*3bb0*/  IMAD.X R9, R5, 0x1, R7, P5 ;  /* 0x0000000105097824 */ /* 0x000fe200028e0607 */
[----:B------:R-:W-:Y:S01]  /*3bc0*/  ISETP.GT.AND P4, PT, R3, RZ, P1 ;  /* 0x000000ff0300720c */ /* 0x000fe20000f84270 */
[-C--:B------:R-:W-:Y:S01]  /*3bd0*/  FMUL R33, R33, R19.reuse ;  /* 0x0000001321217220 */ /* 0x080fe20000400000 */
[----:B------:R-:W-:Y:S01]  /*3be0*/  F2FP.F16.F32.PACK_AB R26, RZ, R26 ;  /* 0x0000001aff1a723e */ /* 0x000fe200000000ff */
[-C--:B------:R-:W-:Y:S01]  /*3bf0*/  FMUL R34, R34, R19.reuse ;  /* 0x0000001322227220 */ /* 0x080fe20000400000 */
[----:B------:R-:W-:Y:S01]  /*3c00*/  ISETP.GT.AND P5, PT, R3, RZ, P0 ;  /* 0x000000ff0300720c */ /* 0x000fe200007a4270 */
[----:B------:R-:W-:Y:S01]  /*3c10*/  FMUL R35, R35, R19 ;  /* 0x0000001323237220 */ /* 0x000fe20000400000 */
[----:B------:R-:W-:Y:S01]  /*3c20*/  F2FP.F16.F32.PACK_AB R27, RZ, R27 ;  /* 0x0000001bff1b723e */ /* 0x000fe200000000ff */
[----:B------:R-:W-:Y:S01]  /*3c30*/  @P2 STG.E.U16 desc[UR36][R8.64], R26 ;  /* 0x0000001a08002986 */ /* 0x000fe2000c101524 */
[----:B------:R-:W-:Y:S01]  /*3c40*/  F2FP.F16.F32.PACK_AB R28, RZ, R28 ;  /* 0x0000001cff1c723e */ /* 0x000fe200000000ff */
[-C--:B------:R-:W-:Y:S01]  /*3c50*/  FMUL R36, R36, R19.reuse ;  /* 0x0000001324247220 */ /* 0x080fe20000400000 */
[----:B------:R-:W-:Y:S01]  /*3c60*/  ISETP.GT.AND P2, PT, R3, 0x8, P1 ;  /* 0x000000080300780c */ /* 0x000fe20000f44270 */
[----:B------:R-:W-:Y:S01]  /*3c70*/  @P3 STG.E.U16 desc[UR36][R8.64+0x2], R27 ;  /* 0x0000021b08003986 */ /* 0x000fe2000c101524 */
[----:B------:R-:W-:Y:S01]  /*3c80*/  ISETP.GT.AND P1, PT, R4, 0x10, PT ;  /* 0x000000100400780c */ /* 0x000fe20003f24270 */
[----:B------:R-:W-:Y:S01]  /*3c90*/  FMUL R37, R37, R19 ;  /* 0x0000001325257220 */ /* 0x000fe20000400000 */
[----:B------:R-:W-:Y:S01]  /*3ca0*/  F2FP.F16.F32.PACK_AB R29, RZ, R29 ;  /* 0x0000001dff1d723e */ /* 0x000fe200000000ff */
[----:B------:R-:W-:Y:S01]  /*3cb0*/  @P4 STG.E.U16 desc[UR36][R6.64+0x10], R28 ;  /* 0x0000101c06004986 */ /* 0x000fe2000c101524 */
[C---:B------:R-:W-:Y:S01]  /*3cc0*/  ISETP.GT.AND P3, PT, R3.reuse, 0x8, P0 ;  /* 0x000000080300780c */ /* 0x040fe20000764270 */
[-C--:B------:R-:W-:Y:S01]  /*3cd0*/  FMUL R38, R38, R19.reuse ;  /* 0x0000001326267220 */ /* 0x080fe20000400000 */
[----:B------:R-:W-:Y:S01]  /*3ce0*/  ISETP.GT.AND P0, PT, R4, 0x11, PT ;  /* 0x000000110400780c */ /* 0x000fe20003f04270 */
[----:B------:R-:W-:Y:S01]  /*3cf0*/  @P5 STG.E.U16 desc[UR36][R6.64+0x12], R29 ;  /* 0x0000121d06005986 */ /* 0x000fe2000c101524 */
        /* <DEDUP_REMOVED lines=42> */
[----:B------:R-:W-:Y:S01]  /*3fa0*/  ISETP.GT.AND P5, PT, R3, RZ, P0 ;  /* 0x000000ff0300720c */ /* 0x000fe200007a4270 */
[-C--:B------:R-:W-:Y:S01]  /*3fb0*/  FMUL R52, R52, R19.reuse ;  /* 0x0000001334347220 */ /* 0x080fe20000400000 */
[----:B------:R-:W-:Y:S01]  /*3fc0*/  F2FP.F16.F32.PACK_AB R38, RZ, R38 ;  /* 0x00000026ff26723e */ /* 0x000fe200000000ff */
[----:B------:R-:W-:Y:S01]  /*3fd0*/  FMUL R53, R53, R19 ;  /* 0x0000001335357220 */ /* 0x000fe20000400000 */
[----:B------:R-:W-:Y:S01]  /*3fe0*/  F2FP.F16.F32.PACK_AB R39, RZ, R39 ;  /* 0x00000027ff27723e */ /* 0x000fe200000000ff */
[----:B------:R-:W-:Y:S01]  /*3ff0*/  FMUL R54, R54, R19 ;  /* 0x0000001336367220 */ /* 0x000fe20000400000 */
[----:B------:R-:W-:Y:S01]  /*4000*/  F2FP.F16.F32.PACK_AB R40, RZ, R40 ;  /* 0x00000028ff28723e */ /* 0x000fe200000000ff */
[----:B------:R-:W-:Y:S01]  /*4010*/  @P2 STG.E.U16 desc[UR36][R8.64+0x30], R38 ;  /* 0x0000302608002986 */ /* 0x000fe2000c101524 */
[----:B------:R-:W-:Y:S01]  /*4020*/  F2FP.F16.F32.PACK_AB R41, RZ, R41 ;  /* 0x00000029ff29723e */ /* 0x000fe200000000ff */
[----:B------:R-:W-:Y:S01]  /*4030*/  FMUL R55, R55, R19 ;  /* 0x0000001337377220 */ /* 0x000fe20000400000 */
[C---:B------:R-:W-:Y:S01]  /*4040*/  ISETP.GT.AND P1, PT, R3.reuse, 0x8, P1 ;  /* 0x000000080300780c */ /* 0x040fe20000f24270 */
[----:B------:R-:W-:Y:S01]  /*4050*/  @P3 STG.E.U16 desc[UR36][R8.64+0x32], R39 ;  /* 0x0000322708003986 */ /* 0x000fe2000c101524 */
[----:B------:R-:W-:-:S02]  /*4060*/  ISETP.GT.AND P2, PT, R3, 0x8, P0 ;  /* 0x000000080300780c */ /* 0x000fc40000744270 */
[C---:B------:R-:W-:Y:S01]  /*4070*/  ISETP.GT.AND P0, PT, R4.reuse, 0x29, PT ;  /* 0x000000290400780c */ /* 0x040fe20003f04270 */
[----:B------:R-:W-:Y:S01]  /*4080*/  @P4 STG.E.U16 desc[UR36][R6.64+0x40], R40 ;  /* 0x0000402806004986 */ /* 0x000fe2000c101524 */
[----:B------:R-:W-:Y:S02]  /*4090*/  ISETP.GT.AND P4, PT, R4, 0x28, PT ;  /* 0x000000280400780c */ /* 0x000fe40003f84270 */
[----:B------:R-:W-:Y:S01]  /*40a0*/  F2FP.F16.F32.PACK_AB R42, RZ, R42 ;  /* 0x0000002aff2a723e */ /* 0x000fe200000000ff */
[----:B------:R-:W-:Y:S01]  /*40b0*/  @P5 STG.E.U16 desc[UR36][R6.64+0x42], R41 ;  /* 0x0000422906005986 */ /* 0x000fe2000c101524 */
[C---:B------:R-:W-:Y:S02]  /*40c0*/  ISETP.GT.AND P5, PT, R3.reuse, RZ, P4 ;  /* 0x000000ff0300720c */ /* 0x040fe400027a4270 */
[----:B------:R-:W-:Y:S01]  /*40d0*/  ISETP.GT.AND P3, PT, R3, RZ, P0 ;  /* 0x000000ff0300720c */ /* 0x000fe20000764270 */
[----:B------:R-:W-:Y:S01]  /*40e0*/  @P1 STG.E.U16 desc[UR36][R8.64+0x40], R42 ;  /* 0x0000402a08001986 */ /* 0x000fe2000c101524 */
[----:B------:R-:W-:-:S02]  /*40f0*/  F2FP.F16.F32.PACK_AB R43, RZ, R43 ;  /* 0x0000002bff2b723e */ /* 0x000fc400000000ff */
[----:B------:R-:W-:Y:S02]  /*4100*/  F2FP.F16.F32.PACK_AB R44, RZ, R44 ;  /* 0x0000002cff2c723e */ /* 0x000fe400000000ff */
[C---:B------:R-:W-:Y:S01]  /*4110*/  ISETP.GT.AND P4, PT, R3.reuse, 0x8, P4 ;  /* 0x000000080300780c */ /* 0x040fe20002784270 */
[----:B------:R-:W-:Y:S01]  /*4120*/  @P2 STG.E.U16 desc[UR36][R8.64+0x42], R43 ;  /* 0x0000422b08002986 */ /* 0x000fe2000c101524 */
[----:B------:R-:W-:Y:S02]  /*4130*/  F2FP.F16.F32.PACK_AB R45, RZ, R45 ;  /* 0x0000002dff2d723e */ /* 0x000fe400000000ff */
[C---:B------:R-:W-:Y:S01]  /*4140*/  ISETP.GT.AND P2, PT, R4.reuse, 0x31, PT ;  /* 0x000000310400780c */ /* 0x040fe20003f44270 */
[----:B------:R-:W-:Y:S01]  /*4150*/  @P5 STG.E.U16 desc[UR36][R6.64+0x50], R44 ;  /* 0x0000502c06005986 */ /* 0x000fe2000c101524 */
[----:B------:R-:W-:Y:S02]  /*4160*/  ISETP.GT.AND P5, PT, R3, 0x8, P0 ;  /* 0x000000080300780c */ /* 0x000fe400007a4270 */
[C---:B------:R-:W-:Y:S01]  /*4170*/  ISETP.GT.AND P1, PT, R4.reuse, 0x38, PT ;  /* 0x000000380400780c */ /* 0x040fe20003f24270 */
[----:B------:R-:W-:Y:S01]  /*4180*/  @P3 STG.E.U16 desc[UR36][R6.64+0x52], R45 ;  /* 0x0000522d06003986 */ /* 0x000fe2000c101524 */
[----:B------:R-:W-:-:S02]  /*4190*/  ISETP.GT.AND P3, PT, R4, 0x30, PT ;  /* 0x000000300400780c */ /* 0x000fc40003f64270 */
[----:B------:R-:W-:Y:S01]  /*41a0*/  ISETP.GT.AND P0, PT, R4, 0x39, PT ;  /* 0x000000390400780c */ /* 0x000fe20003f04270 */
[----:B------:R-:W-:Y:S01]  /*41b0*/  @P4 IMAD.MOV.U32 R4, RZ, RZ, R8 ;  /* 0x000000ffff044224 */ /* 0x000fe200078e0008 */
[----:B------:R-:W-:Y:S01]  /*41c0*/  F2FP.F16.F32.PACK_AB R46, RZ, R46 ;  /* 0x0000002eff2e723e */ /* 0x000fe200000000ff */
[----:B------:R-:W-:Y:S01]  /*41d0*/  @P4 IMAD.MOV.U32 R5, RZ, RZ, R9 ;  /* 0x000000ffff054224 */ /* 0x000fe200078e0009 */
[----:B------:R-:W-:Y:S02]  /*41e0*/  F2FP.F16.F32.PACK_AB R47, RZ, R47 ;  /* 0x0000002fff2f723e */ /* 0x000fe400000000ff */
[----:B------:R-:W-:Y:S02]  /*41f0*/  F2FP.F16.F32.PACK_AB R48, RZ, R48 ;  /* 0x00000030ff30723e */ /* 0x000fe400000000ff */
[----:B------:R0:W-:Y:S01]  /*4200*/  @P4 STG.E.U16 desc[UR36][R4.64+0x50], R46 ;  /* 0x0000502e04004986 */ /* 0x0001e2000c101524 */
[----:B------:R-:W-:Y:S02]  /*4210*/  ISETP.GT.AND P4, PT, R3, RZ, P2 ;  /* 0x000000ff0300720c */ /* 0x000fe40001784270 */
[----:B------:R-:W-:-:S02]  /*4220*/  F2FP.F16.F32.PACK_AB R49, RZ, R49 ;  /* 0x00000031ff31723e */ /* 0x000fc400000000ff */
[----:B------:R-:W-:Y:S02]  /*4230*/  ISETP.GT.AND P2, PT, R3, 0x8, P2 ;  /* 0x000000080300780c */ /* 0x000fe40001744270 */
[----:B------:R-:W-:Y:S02]  /*4240*/  F2FP.F16.F32.PACK_AB R50, RZ, R50 ;  /* 0x00000032ff32723e */ /* 0x000fe400000000ff */
[----:B------:R-:W-:Y:S02]  /*4250*/  F2FP.F16.F32.PACK_AB R51, RZ, R51 ;  /* 0x00000033ff33723e */ /* 0x000fe400000000ff */
[----:B------:R-:W-:Y:S01]  /*4260*/  F2FP.F16.F32.PACK_AB R52, RZ, R52 ;  /* 0x00000034ff34723e */ /* 0x000fe200000000ff */
[----:B0-----:R-:W-:Y:S01]  /*4270*/  @P5 IMAD.MOV.U32 R4, RZ, RZ, R8 ;  /* 0x000000ffff045224 */ /* 0x001fe200078e0008 */
[----:B------:R-:W-:Y:S01]  /*4280*/  F2FP.F16.F32.PACK_AB R53, RZ, R53 ;  /* 0x00000035ff35723e */ /* 0x000fe200000000ff */
[----:B------:R-:W-:Y:S01]  /*4290*/  @P5 IMAD.MOV.U32 R5, RZ, RZ, R9 ;  /* 0x000000ffff055224 */ /* 0x000fe200078e0009 */
[----:B------:R-:W-:-:S02]  /*42a0*/  F2FP.F16.F32.PACK_AB R54, RZ, R54 ;  /* 0x00000036ff36723e */ /* 0x000fc400000000ff */
[----:B------:R-:W-:Y:S02]  /*42b0*/  F2FP.F16.F32.PACK_AB R55, RZ, R55 ;  /* 0x00000037ff37723e */ /* 0x000fe400000000ff */
[----:B------:R0:W-:Y:S01]  /*42c0*/  @P5 STG.E.U16 desc[UR36][R4.64+0x52], R47 ;  /* 0x0000522f04005986 */ /* 0x0001e2000c101524 */
[C---:B------:R-:W-:Y:S02]  /*42d0*/  ISETP.GT.AND P5, PT, R3.reuse, RZ, P3 ;  /* 0x000000ff0300720c */ /* 0x040fe40001fa4270 */
[----:B------:R-:W-:-:S11]  /*42e0*/  ISETP.GT.AND P3, PT, R3, 0x8, P3 ;  /* 0x000000080300780c */ /* 0x000fd60001f64270 */
[----:B0-----:R-:W-:Y:S02]  /*42f0*/  @P5 IMAD.MOV.U32 R4, RZ, RZ, R6 ;  /* 0x000000ffff045224 */ /* 0x001fe400078e0006 */
[----:B------:R-:W-:-:S05]  /*4300*/  @P5 IMAD.MOV.U32 R5, RZ, RZ, R7 ;  /* 0x000000ffff055224 */ /* 0x000fca00078e0007 */
[----:B------:R0:W-:Y:S01]  /*4310*/  @P5 STG.E.U16 desc[UR36][R4.64+0x60], R48 ;  /* 0x0000603004005986 */ /* 0x0001e2000c101524 */
[C---:B------:R-:W-:Y:S02]  /*4320*/  ISETP.GT.AND P5, PT, R3.reuse, RZ, P0 ;  /* 0x000000ff0300720c */ /* 0x040fe400007a4270 */
[----:B------:R-:W-:Y:S01]  /*4330*/  ISETP.GT.AND P0, PT, R3, 0x8, P0 ;  /* 0x000000080300780c */ /* 0x000fe20000704270 */
[----:B0-----:R-:W-:Y:S02]  /*4340*/  @P4 IMAD.MOV.U32 R4, RZ, RZ, R6 ;  /* 0x000000ffff044224 */ /* 0x001fe400078e0006 */
[----:B------:R-:W-:-:S05]  /*4350*/  @P4 IMAD.MOV.U32 R5, RZ, RZ, R7 ;  /* 0x000000ffff054224 */ /* 0x000fca00078e0007 */
[----:B------:R0:W-:Y:S01]  /*4360*/  @P4 STG.E.U16 desc[UR36][R4.64+0x62], R49 ;  /* 0x0000623104004986 */ /* 0x0001e2000c101524 */
[C---:B------:R-:W-:Y:S02]  /*4370*/  ISETP.GT.AND P4, PT, R3.reuse, RZ, P1 ;  /* 0x000000ff0300720c */ /* 0x040fe40000f84270 */
[----:B------:R-:W-:Y:S01]  /*4380*/  ISETP.GT.AND P1, PT, R3, 0x8, P1 ;  /* 0x000000080300780c */ /* 0x000fe20000f24270 */
[----:B0-----:R-:W-:Y:S02]  /*4390*/  @P3 IMAD.MOV.U32 R4, RZ, RZ, R8 ;  /* 0x000000ffff043224 */ /* 0x001fe400078e0008 */
[----:B------:R-:W-:-:S05]  /*43a0*/  @P3 IMAD.MOV.U32 R5, RZ, RZ, R9 ;  /* 0x000000ffff053224 */ /* 0x000fca00078e0009 */
[----:B------:R0:W-:Y:S02]  /*43b0*/  @P3 STG.E.U16 desc[UR36][R4.64+0x60], R50 ;  /* 0x0000603204003986 */ /* 0x0001e4000c101524 */
[----:B0-----:R-:W-:Y:S02]  /*43c0*/  @P2 IMAD.MOV.U32 R4, RZ, RZ, R8 ;  /* 0x000000ffff042224 */ /* 0x001fe400078e0008 */
[----:B------:R-:W-:-:S05]  /*43d0*/  @P2 IMAD.MOV.U32 R5, RZ, RZ, R9 ;  /* 0x000000ffff052224 */ /* 0x000fca00078e0009 */
[----:B------:R0:W-:Y:S02]  /*43e0*/  @P2 STG.E.U16 desc[UR36][R4.64+0x62], R51 ;  /* 0x0000623304002986 */ /* 0x0001e4000c101524 */
[----:B0-----:R-:W-:Y:S02]  /*43f0*/  @P4 IMAD.MOV.U32 R4, RZ, RZ, R6 ;  /* 0x000000ffff044224 */ /* 0x001fe400078e0006 */
[----:B------:R-:W-:-:S05]  /*4400*/  @P4 IMAD.MOV.U32 R5, RZ, RZ, R7 ;  /* 0x000000ffff054224 */ /* 0x000fca00078e0007 */
[----:B------:R0:W-:Y:S04]  /*4410*/  @P4 STG.E.U16 desc[UR36][R4.64+0x70], R52 ;  /* 0x0000703404004986 */ /* 0x0001e8000c101524 */
[----:B------:R1:W-:Y:S01]  /*4420*/  @P5 STG.E.U16 desc[UR36][R6.64+0x72], R53 ;  /* 0x0000723506005986 */ /* 0x0003e2000c101524 */
[----:B0-----:R-:W-:Y:S02]  /*4430*/  @P1 IMAD.MOV.U32 R4, RZ, RZ, R8 ;  /* 0x000000ffff041224 */ /* 0x001fe400078e0008 */
[----:B------:R-:W-:-:S05]  /*4440*/  @P1 IMAD.MOV.U32 R5, RZ, RZ, R9 ;  /* 0x000000ffff051224 */ /* 0x000fca00078e0009 */
[----:B------:R1:W-:Y:S04]  /*4450*/  @P1 STG.E.U16 desc[UR36][R4.64+0x70], R54 ;  /* 0x0000703604001986 */ /* 0x0003e8000c101524 */
[----:B------:R1:W-:Y:S02]  /*4460*/  @P0 STG.E.U16 desc[UR36][R8.64+0x72], R55 ;  /* 0x0000723708000986 */ /* 0x0003e4000c101524 */
.L_x_90:
[----:B------:R-:W-:Y:S05]  /*4470*/  BSYNC B0 ;  /* 0x0000000000007941 */ /* 0x000fea0003800000 */
.L_x_28:
[----:B------:R-:W-:Y:S01]  /*4480*/  IADD3 R16, P0, R16, UR38, RZ ;  /* 0x0000002610107c10 */ /* 0x000fe2000ff1e0ff */
[----:B------:R-:W-:Y:S01]  /*4490*/  ULDC.64 UR4, c[0x0][0x650] ;  /* 0x0001940000047ab9 */ /* 0x000fe20000000a00 */
[----:B------:R-:W-:Y:S01]  /*44a0*/  PRMT R3, RZ, 0x7610, R3 ;  /* 0x00007610ff037816 */ /* 0x000fe20000000003 */
[----:B------:R-:W-:Y:S01]  /*44b0*/  IMAD.MOV.U32 R68, RZ, RZ, -0x1 ;  /* 0xffffffffff447424 */ /* 0x000fe200078e00ff */
[----:B------:R-:W-:Y:S01]  /*44c0*/  IADD3.X R17, R17, UR41, RZ, P0, !PT ;  /* 0x0000002911117c10 */ /* 0x000fe200087fe4ff */
[----:B------:R-:W-:Y:S01]  /*44d0*/  IMAD.MOV.U32 R67, RZ, RZ, -0x1 ;  /* 0xffffffffff437424 */ /* 0x000fe200078e00ff */
[----:B------:R-:W-:-:S04]  /*44e0*/  ISETP.GE.U32.AND P0, PT, R16, UR4, PT ;  /* 0x0000000410007c0c */ /* 0x000fc8000bf06070 */
[----:B------:R-:W-:-:S13]  /*44f0*/  ISETP.GE.U32.AND.EX P0, PT, R17, UR5, PT, P0 ;  /* 0x0000000511007c0c */ /* 0x000fda000bf06100 */
[----:B------:R-:W-:Y:S05]  /*4500*/  @P0 BRA `(.L_x_91) ;  /* 0x00000004004c0947 */ /* 0x000fea0003800000 */
[----:B-12-4-:R-:W1:Y:S01]  /*4510*/  LDC.64 R10, c[0x0][0x628] ;  /* 0x00018a00ff0a7b82 */ /* 0x016e620000000a00 */
[----:B---3--:R-:W2:Y:S01]  /*4520*/  S2R R12, SR_CTAID.X ;  /* 0x00000000000c7919 */ /* 0x008ea20000002500 */
[----:B------:R-:W-:Y:S02]  /*4530*/  IMAD.MOV.U32 R8, RZ, RZ, R16 ;  /* 0x000000ffff087224 */ /* 0x000fe400078e0010 */
[----:B------:R-:W-:Y:S01]  /*4540*/  IMAD.MOV.U32 R9, RZ, RZ, R17 ;  /* 0x000000ffff097224 */ /* 0x000fe200078e0011 */
[----:B------:R-:W3:Y:S03]  /*4550*/  S2R R20, SR_CTAID.Y ;  /* 0x0000000000147919 */ /* 0x000ee60000002600 */
[----:B------:R-:W4:Y:S08]  /*4560*/  LDC R0, c[0x0][0x630] ;  /* 0x00018c00ff007b82 */ /* 0x000f300000000800 */
[----:B------:R-:W0:Y:S01]  /*4570*/  LDC.64 R14, c[0x0][0x620] ;  /* 0x00018800ff0e7b82 */ /* 0x000e220000000a00 */
[----:B-1----:R-:W-:-:S04]  /*4580*/  ISETP.NE.U32.AND P0, PT, R10, RZ, PT ;  /* 0x000000ff0a00720c */ /* 0x002fc80003f05070 */
[----:B------:R-:W-:-:S13]  /*4590*/  ISETP.NE.AND.EX P0, PT, R11, RZ, PT, P0 ;  /* 0x000000ff0b00720c */ /* 0x000fda0003f05300 */
[----:B0-234-:R-:W-:Y:S05]  /*45a0*/  @!P0 BRA `(.L_x_92) ;  /* 0x0000000000288947 */ /* 0x01dfea0003800000 */
        /* <DEDUP_REMOVED lines=10> */
.L_x_92:
[-CC-:B------:R-:W-:Y:S01]  /*4650*/  SHF.R.U64 R67, R8, R0.reuse, R9.reuse ;  /* 0x0000000008437219 */ /* 0x180fe20000001209 */
[----:B------:R-:W0:Y:S01]  /*4660*/  LDC.64 R26, c[0x0][0x640] ;  /* 0x00019000ff1a7b82 */ /* 0x000e220000000a00 */
[----:B------:R-:W-:Y:S01]  /*4670*/  SHF.R.U32.HI R0, RZ, R0, R9 ;  /* 0x00000000ff007219 */ /* 0x000fe20000011609 */
[----:B------:R-:W-:Y:S01]  /*4680*/  ULDC UR4, c[0x0][0x150] ;  /* 0x0000540000047ab9 */ /* 0x000fe20000000800 */
[----:B------:R-:W-:Y:S02]  /*4690*/  IADD3 R3, P0, RZ, -R67, RZ ;  /* 0x80000043ff037210 */ /* 0x000fe40007f1e0ff */
[----:B------:R-:W-:-:S03]  /*46a0*/  I2FP.F32.U32 R7, R12 ;  /* 0x0000000c00077245 */ /* 0x000fc60000201000 */
[----:B------:R-:W1:Y:S01]  /*46b0*/  LDC R6, c[0x0][0x618] ;  /* 0x00018600ff067b82 */ /* 0x000e620000000800 */
[----:B------:R-:W-:Y:S02]  /*46c0*/  IMAD.X R5, RZ, RZ, ~R0, P0 ;  /* 0x000000ffff057224 */ /* 0x000fe400000e0e00 */
[----:B------:R-:W-:Y:S01]  /*46d0*/  FMUL R7, R7, UR4 ;  /* 0x0000000407077c20 */ /* 0x000fe20008400000 */
[----:B------:R-:W-:Y:S01]  /*46e0*/  ULDC UR4, c[0x0][0x154] ;  /* 0x0000550000047ab9 */ /* 0x000fe20000000800 */
[-C--:B------:R-:W-:Y:S02]  /*46f0*/  IMAD R0, R5, R14.reuse, RZ ;  /* 0x0000000e05007224 */ /* 0x080fe400078e02ff */
[C---:B------:R-:W-:Y:S01]  /*4700*/  IMAD.WIDE.U32 R4, R3.reuse, R14, R16 ;  /* 0x0000000e03047225 */ /* 0x040fe200078e0010 */
[----:B------:R-:W2:Y:S01]  /*4710*/  LDC R8, c[0x0][0x608] ;  /* 0x00018200ff087b82 */ /* 0x000ea20000000800 */
[----:B------:R-:W3:Y:S02]  /*4720*/  F2I.U32.TRUNC.NTZ R7, R7 ;  /* 0x0000000700077305 */ /* 0x000ee4000020f000 */
[----:B------:R-:W-:Y:S01]  /*4730*/  IMAD R3, R3, R15, R0 ;  /* 0x0000000f03037224 */ /* 0x000fe200078e0200 */
[----:B------:R-:W-:-:S03]  /*4740*/  I2FP.F32.U32 R0, R20 ;  /* 0x0000001400007245 */ /* 0x000fc60000201000 */
[----:B------:R-:W-:Y:S01]  /*4750*/  IMAD.IADD R3, R5, 0x1, R3 ;  /* 0x0000000105037824 */ /* 0x000fe200078e0203 */
[----:B------:R-:W4:Y:S01]  /*4760*/  LDC R11, c[0x0][0x658] ;  /* 0x00019600ff0b7b82 */ /* 0x000f220000000800 */
[----:B0-----:R-:W-:-:S04]  /*4770*/  ISETP.NE.U32.AND P0, PT, R26, RZ, PT ;  /* 0x000000ff1a00720c */ /* 0x001fc80003f05070 */
[----:B------:R-:W-:-:S03]  /*4780*/  ISETP.NE.AND.EX P0, PT, R27, RZ, PT, P0 ;  /* 0x000000ff1b00720c */ /* 0x000fc60003f05300 */
[----:B------:R-:W0:Y:S01]  /*4790*/  LDC R9, c[0x0][0x144] ;  /* 0x00005100ff097b82 */ /* 0x000e220000000800 */
[-C--:B-1----:R-:W-:Y:S01]  /*47a0*/  SHF.R.U64 R10, R4, R6.reuse, R3 ;  /* 0x00000006040a7219 */ /* 0x082fe20000001203 */
[----:B---3--:R-:W-:Y:S01]  /*47b0*/  IMAD.MOV R7, RZ, RZ, -R7 ;  /* 0x000000ffff077224 */ /* 0x008fe200078e0a07 */
[----:B------:R-:W-:Y:S01]  /*47c0*/  SHF.R.U32.HI R3, RZ, R6, R3 ;  /* 0x00000006ff037219 */ /* 0x000fe20000011603 */
[----:B------:R-:W-:-:S04]  /*47d0*/  FMUL R6, R0, UR4 ;  /* 0x0000000400067c20 */ /* 0x000fc80008400000 */
[----:B------:R-:W1:Y:S01]  /*47e0*/  LDC R21, c[0x0][0x148] ;  /* 0x00005200ff157b82 */ /* 0x000e620000000800 */
[----:B------:R3:W0:Y:S01]  /*47f0*/  F2I.U32.TRUNC.NTZ R14, R6 ;  /* 0x00000006000e7305 */ /* 0x000622000020f000 */
[-CC-:B--2---:R-:W-:Y:S02]  /*4800*/  SHF.R.U64 R13, R10, R8.reuse, R3.reuse ;  /* 0x000000080a0d7219 */ /* 0x184fe40000001203 */
[----:B------:R-:W-:-:S04]  /*4810*/  SHF.R.U32.HI R0, RZ, R8, R3 ;  /* 0x00000008ff007219 */ /* 0x000fc80000011603 */
[----:B-----5:R-:W2:Y:S01]  /*4820*/  LDC R24, c[0x0][0x648] ;  /* 0x00019200ff187b82 */ /* 0x020ea20000000800 */
[-CC-:B----4-:R-:W-:Y:S02]  /*4830*/  SHF.R.U64 R15, R13, R11.reuse, R0.reuse ;  /* 0x0000000b0d0f7219 */ /* 0x190fe40000001200 */
[----:B------:R-:W-:-:S03]  /*4840*/  SHF.R.U32.HI R5, RZ, R11, R0 ;  /* 0x0000000bff057219 */ /* 0x000fc60000011600 */
[----:B------:R-:W-:Y:S02]  /*4850*/  IMAD.MOV.U32 R4, RZ, RZ, R15 ;  /* 0x000000ffff047224 */ /* 0x000fe400078e000f */
[----:B------:R-:W4:Y:S01]  /*4860*/  LDC R28, c[0x0][0x638] ;  /* 0x00018e00ff1c7b82 */ /* 0x000f220000000800 */
[----:B0-----:R-:W-:-:S07]  /*4870*/  IMAD R25, R9, R7, R12 ;  /* 0x0000000709197224 */ /* 0x001fce00078e020c */
[----:B------:R-:W0:Y:S08]  /*4880*/  LDC R29, c[0x0][0x610] ;  /* 0x00018400ff1d7b82 */ /* 0x000e300000000800 */
[----:B------:R-:W0:Y:S01]  /*4890*/  LDC R30, c[0x0][0x600] ;  /* 0x00018000ff1e7b82 */ /* 0x000e220000000800 */
[----:B-123--:R-:W-:Y:S05]  /*48a0*/  @!P0 BRA `(.L_x_93) ;  /* 0x0000000000288947 */ /* 0x00efea0003800000 */
        /* <DEDUP_REMOVED lines=10> */
.L_x_93:
[----:B------:R-:W-:Y:S01]  /*4950*/  ISETP.NE.AND P0, PT, R2, 0x1, PT ;  /* 0x000000010200780c */ /* 0x000fe20003f05270 */
[----:B------:R-:W-:Y:S01]  /*4960*/  IMAD.MOV R14, RZ, RZ, -R14 ;  /* 0x000000ffff0e7224 */ /* 0x000fe200078e0a0e */
[----:B------:R-:W-:Y:S02]  /*4970*/  SHF.R.U64 R3, R4, R24, R5 ;  /* 0x0000001804037219 */ /* 0x000fe40000001205 */
[----:B------:R-:W-:Y:S02]  /*4980*/  LOP3.LUT R0, R13, R64, RZ, 0xc0, !PT ;  /* 0x000000400d007212 */ /* 0x000fe400078ec0ff */
[----:B------:R-:W-:Y:S01]  /*4990*/  LOP3.LUT R10, R10, R63, RZ, 0xc0, !PT ;  /* 0x0000003f0a0a7212 */ /* 0x000fe200078ec0ff */
[----:B------:R-:W-:Y:S02]  /*49a0*/  IMAD.MOV R4, RZ, RZ, -R3 ;  /* 0x000000ffff047224 */ /* 0x000fe400078e0a03 */
[----:B------:R-:W-:Y:S02]  /*49b0*/  IMAD R0, R59, R3, R0 ;  /* 0x000000033b007224 */ /* 0x000fe400078e0200 */
[----:B----4-:R-:W-:-:S02]  /*49c0*/  IMAD R3, R4, R28, R15 ;  /* 0x0000001c04037224 */ /* 0x010fc400078e020f */
[----:B------:R-:W-:Y:S02]  /*49d0*/  @P0 IMAD R25, R21, R14, R20 ;  /* 0x0000000e15190224 */ /* 0x000fe400078e0214 */
[----:B0-----:R-:W-:Y:S02]  /*49e0*/  IMAD R5, R3, R30, R10 ;  /* 0x0000001e03057224 */ /* 0x001fe400078e020a */
[----:B------:R-:W-:Y:S02]  /*49f0*/  IMAD R0, R0, R29, R25 ;  /* 0x0000001d00007224 */ /* 0x000fe400078e0219 */
[----:B------:R-:W-:-:S03]  /*4a00*/  IMAD.MOV.U32 R4, RZ, RZ, 0x1 ;  /* 0x00000001ff047424 */ /* 0x000fc600078e00ff */
[----:B------:R-:W-:Y:S02]  /*4a10*/  SEL R68, R5, R0, !P0 ;  /* 0x0000000005447207 */ /* 0x000fe40004000000 */
[----:B------:R-:W-:Y:S02]  /*4a20*/  PRMT R3, R4, 0x7610, R3 ;  /* 0x0000761004037816 */ /* 0x000fe40000000003 */
[----:B------:R-:W-:-:S07]  /*4a30*/  SEL R0, R0, R5, !P0 ;  /* 0x0000000500007207 */ /* 0x000fce0004000000 */
.L_x_91:
[----:B------:R-:W-:Y:S01]  /*4a40*/  LOP3.LUT P0, RZ, R3, 0xff, RZ, 0xc0, !PT ;  /* 0x000000ff03ff7812 */ /* 0x000fe2000780c0ff */
[----:B------:R-:W-:Y:S01]  /*4a50*/  UIMAD.WIDE.U32 UR4, UR42, -0x33333333, URZ ;  /* 0xcccccccd2a0478a5 */ /* 0x000fe2000f8e003f */
[----:B------:R-:W-:-:S03]  /*4a60*/  IMAD.MOV.U32 R69, RZ, RZ, R0 ;  /* 0x000000ffff457224 */ /* 0x000fc600078e0000 */
[----:B------:R-:W-:-:S04]  /*4a70*/  USHF.R.U32.HI UR4, URZ, 0x2, UR5 ;  /* 0x000000023f047899 */ /* 0x000fc80008011605 */
[----:B------:R-:W-:-:S04]  /*4a80*/  UIMAD UR42, UR4, -0x5, UR42 ;  /* 0xfffffffb042a78a4 */ /* 0x000fc8000f8e022a */
[----:B------:R-:W-:Y:S08]  /*4a90*/  @P0 BRA `(.L_x_94) ;  /* 0xffffffc400d00947 */ /* 0x000ff0000383ffff */
[----:B------:R-:W-:Y:S05]  /*4aa0*/  EXIT ;  /* 0x000000000000794d */ /* 0x000fea0003800000 */
.L_x_3:
        /* <DEDUP_REMOVED lines=26> */
.L_x_96:
[--C-:B------:R-:W-:Y:S01]  /*4c50*/  SHF.R.U64 R14, R12, R20, R13.reuse ;  /* 0x000000140c0e7219 */ /* 0x100fe2000000120d */
[----:B------:R-:W0:Y:S01]  /*4c60*/  LDC R24, c[0x0][0x618] ;  /* 0x00018600ff187b82 */ /* 0x000e220000000800 */
[----:B------:R-:W-:Y:S01]  /*4c70*/  I2FP.F32.U32 R8, R6 ;  /* 0x0000000600087245 */ /* 0x000fe20000201000 */
[----:B------:R-:W-:Y:S01]  /*4c80*/  ULDC UR4, c[0x0][0x150] ;  /* 0x0000540000047ab9 */ /* 0x000fe20000000800 */
[----:B------:R-:W-:Y:S02]  /*4c90*/  SHF.R.U32.HI R7, RZ, R20, R13 ;  /* 0x00000014ff077219 */ /* 0x000fe4000001160d */
[----:B------:R-:W-:Y:S01]  /*4ca0*/  IADD3 R11, P0, RZ, -R14, RZ ;  /* 0x8000000eff0b7210 */ /* 0x000fe20007f1e0ff */
[----:B------:R-:W-:Y:S01]  /*4cb0*/  FMUL R13, R8, UR4 ;  /* 0x00000004080d7c20 */ /* 0x000fe20008400000 */
[----:B------:R-:W-:Y:S01]  /*4cc0*/  ULDC UR4, c[0x0][0x154] ;  /* 0x0000550000047ab9 */ /* 0x000fe20000000800 */
[----:B------:R-:W1:Y:S02]  /*4cd0*/  LDC.64 R26, c[0x0][0x640] ;  /* 0x00019000ff1a7b82 */ /* 0x000e640000000a00 */
[----:B------:R-:W-:-:S02]  /*4ce0*/  IMAD.X R7, RZ, RZ, ~R7, P0 ;  /* 0x000000ffff077224 */ /* 0x000fc400000e0e07 */
[----:B------:R-:W2:Y:S01]  /*4cf0*/  F2I.U32.TRUNC.NTZ R13, R13 ;  /* 0x0000000d000d7305 */ /* 0x000ea2000020f000 */
[----:B------:R-:W-:-:S03]  /*4d00*/  IMAD.WIDE.U32 R8, R11, R22, R16 ;  /* 0x000000160b087225 */ /* 0x000fc600078e0010 */
[----:B------:R-:W3:Y:S01]  /*4d10*/  LDC R15, c[0x0][0x144] ;  /* 0x00005100ff0f7b82 */ /* 0x000ee20000000800 */
[----:B------:R-:W-:-:S04]  /*4d20*/  IMAD R10, R7, R22, RZ ;  /* 0x00000016070a7224 */ /* 0x000fc800078e02ff */
[----:B------:R-:W-:Y:S02]  /*4d30*/  IMAD R7, R11, R23, R10 ;  /* 0x000000170b077224 */ /* 0x000fe400078e020a */
[----:B------:R-:W-:Y:S01]  /*4d40*/  IMAD.MOV.U32 R10, RZ, RZ, -0x1 ;  /* 0xffffffffff0a7424 */ /* 0x000fe200078e00ff */
[----:B------:R-:W4:Y:S01]  /*4d50*/  LDC R20, c[0x0][0x608] ;  /* 0x00018200ff147b82 */ /* 0x000f220000000800 */
[----:B------:R-:W-:Y:S01]  /*4d60*/  IMAD.IADD R7, R9, 0x1, R7 ;  /* 0x0000000109077824 */ /* 0x000fe200078e0207 */
[----:B------:R-:W-:-:S04]  /*4d70*/  I2FP.F32.U32 R9, R5 ;  /* 0x0000000500097245 */ /* 0x000fc80000201000 */
[-C--:B0-----:R-:W-:Y:S01]  /*4d80*/  SHF.R.U64 R12, R8, R24.reuse, R7 ;  /* 0x00000018080c7219 */ /* 0x081fe20000001207 */
[----:B--2---:R-:W-:Y:S01]  /*4d90*/  IMAD.MOV R8, RZ, RZ, -R13 ;  /* 0x000000ffff087224 */ /* 0x004fe200078e0a0d */
[----:B------:R-:W0:Y:S01]  /*4da0*/  LDC R11, c[0x0][0x658] ;  /* 0x00019600ff0b7b82 */ /* 0x000e220000000800 */
[----:B-1----:R-:W-:Y:S01]  /*4db0*/  ISETP.NE.U32.AND P0, PT, R26, RZ, PT ;  /* 0x000000ff1a00720c */ /* 0x002fe20003f05070 */
[----:B------:R-:W-:Y:S01]  /*4dc0*/  FMUL R9, R9, UR4 ;  /* 0x0000000409097c20 */ /* 0x000fe20008400000 */
[----:B------:R-:W-:Y:S02]  /*4dd0*/  SHF.R.U32.HI R7, RZ, R24, R7 ;  /* 0x00000018ff077219 */ /* 0x000fe40000011607 */
[----:B------:R-:W-:-:S03]  /*4de0*/  ISETP.NE.AND.EX P0, PT, R27, RZ, PT, P0 ;  /* 0x000000ff1b00720c */ /* 0x000fc60003f05300 */
[----:B------:R-:W1:Y:S01]  /*4df0*/  LDC R22, c[0x0][0x148] ;  /* 0x00005200ff167b82 */ /* 0x000e620000000800 */
[----:B---3--:R-:W-:Y:S02]  /*4e00*/  IMAD R23, R15, R8, R6 ;  /* 0x000000080f177224 */ /* 0x008fe400078e0206 */
[----:B------:R-:W-:-:S05]  /*4e10*/  IMAD.MOV.U32 R8, RZ, RZ, 0x1 ;  /* 0x00000001ff087424 */ /* 0x000fca00078e00ff */
[----:B------:R-:W2:Y:S01]  /*4e20*/  LDC R21, c[0x0][0x600] ;  /* 0x00018000ff157b82 */ /* 0x000ea20000000800 */
[-CC-:B----4-:R-:W-:Y:S02]  /*4e30*/  SHF.R.U64 R15, R12, R20.reuse, R7.reuse ;  /* 0x000000140c0f7219 */ /* 0x190fe40000001207 */
[----:B------:R-:W-:Y:S02]  /*4e40*/  SHF.R.U32.HI R6, RZ, R20, R7 ;  /* 0x00000014ff067219 */ /* 0x000fe40000011607 */
[----:B------:R3:W4:Y:S03]  /*4e50*/  F2I.U32.TRUNC.NTZ R20, R9 ;  /* 0x0000000900147305 */ /* 0x000726000020f000 */
[----:B------:R-:W1:Y:S01]  /*4e60*/  LDC R25, c[0x0][0x648] ;  /* 0x00019200ff197b82 */ /* 0x000e620000000800 */
[-C--:B0-----:R-:W-:Y:S02]  /*4e70*/  SHF.R.U64 R19, R15, R11.reuse, R6 ;  /* 0x0000000b0f137219 */ /* 0x081fe40000001206 */
[----:B------:R-:W-:-:S02]  /*4e80*/  SHF.L.U32 R10, R10, R11, RZ ;  /* 0x0000000b0a0a7219 */ /* 0x000fc400000006ff */
[-C--:B------:R-:W-:Y:S01]  /*4e90*/  SHF.R.U32.HI R7, RZ, R11.reuse, R6 ;  /* 0x0000000bff077219 */ /* 0x080fe20000011606 */
[----:B------:R-:W-:Y:S01]  /*4ea0*/  IMAD.MOV.U32 R6, RZ, RZ, R19 ;  /* 0x000000ffff067224 */ /* 0x000fe200078e0013 */
[----:B------:R-:W-:Y:S01]  /*4eb0*/  SHF.L.U32 R24, R8, R11, RZ ;  /* 0x0000000b08187219 */ /* 0x000fe200000006ff */
[----:B------:R-:W0:Y:S01]  /*4ec0*/  LDC R28, c[0x0][0x638] ;  /* 0x00018e00ff1c7b82 */ /* 0x000e220000000800 */
[----:B------:R-:W-:-:S07]  /*4ed0*/  LOP3.LUT R30, RZ, R10, RZ, 0x33, !PT ;  /* 0x0000000aff1e7212 */ /* 0x000fce00078e33ff */
[----:B------:R-:W0:Y:S01]  /*4ee0*/  LDC R29, c[0x0][0x610] ;  /* 0x00018400ff1d7b82 */ /* 0x000e220000000800 */
[----:B---34-:R-:W-:Y:S05]  /*4ef0*/  @!P0 BRA `(.L_x_97) ;  /* 0x0000000000288947 */ /* 0x018fea0003800000 */
[----:B------:R-:W3:Y:S02]  /*4f00*/  LDC R6, c[0x0][0x64c] ;  /* 0x00019300ff067b82 */ /* 0x000ee40000000800 */
[----:B---3--:R-:W-:-:S05]  /*4f10*/  IADD3 R11, P0, R19, R6, RZ ;  /* 0x00000006130b7210 */ /* 0x008fca0007f1e0ff */
        /* <DEDUP_REMOVED lines=8> */
.L_x_97:
[----:B------:R-:W-:Y:S01]  /*4fa0*/  ISETP.NE.AND P0, PT, R2, 0x1, PT ;  /* 0x000000010200780c */ /* 0x000fe20003f05270 */
[----:B--2---:R-:W-:Y:S01]  /*4fb0*/  VIADD R9, R21, 0xffffffff ;  /* 0xffffffff15097836 */ /* 0x004fe20000000000 */
[----:B-1----:R-:W-:Y:S01]  /*4fc0*/  SHF.R.U64 R7, R6, R25, R7 ;  /* 0x0000001906077219 */ /* 0x002fe20000001207 */
[----:B------:R-:W-:Y:S01]  /*4fd0*/  IMAD.MOV R20, RZ, RZ, -R20 ;  /* 0x000000ffff147224 */ /* 0x000fe200078e0a14 */
[----:B------:R-:W-:Y:S02]  /*4fe0*/  LOP3.LUT R6, R15, R30, RZ, 0xc0, !PT ;  /* 0x0000001e0f067212 */ /* 0x000fe400078ec0ff */
[----:B------:R-:W-:Y:S01]  /*4ff0*/  LOP3.LUT R12, R12, R9, RZ, 0xc0, !PT ;  /* 0x000000090c0c7212 */ /* 0x000fe200078ec0ff */
[----:B------:R-:W-:Y:S02]  /*5000*/  IMAD.MOV R8, RZ, RZ, -R7 ;  /* 0x000000ffff087224 */ /* 0x000fe400078e0a07 */
[----:B------:R-:W-:Y:S02]  /*5010*/  IMAD R6, R24, R7, R6 ;  /* 0x0000000718067224 */ /* 0x000fe400078e0206 */
[----:B------:R-:W-:-:S02]  /*5020*/  IMAD.MOV.U32 R9, RZ, RZ, 0x1 ;  /* 0x00000001ff097424 */ /* 0x000fc400078e00ff */
[----:B------:R-:W-:Y:S02]  /*5030*/  @P0 IMAD R23, R22, R20, R5 ;  /* 0x0000001416170224 */ /* 0x000fe400078e0205 */
[----:B0-----:R-:W-:Y:S02]  /*5040*/  IMAD R5, R8, R28, R19 ;  /* 0x0000001c08057224 */ /* 0x001fe400078e0213 */
[----:B------:R-:W-:Y:S02]  /*5050*/  IMAD R19, R6, R29, R23 ;  /* 0x0000001d06137224 */ /* 0x000fe400078e0217 */
[----:B------:R-:W-:Y:S02]  /*5060*/  IMAD R6, R5, R21, R12 ;  /* 0x0000001505067224 */ /* 0x000fe400078e020c */
[----:B------:R-:W-:-:S03]  /*5070*/  IMAD.MOV.U32 R8, RZ, RZ, R14 ;  /* 0x000000ffff087224 */ /* 0x000fc600078e000e */
[----:B------:R-:W-:Y:S02]  /*5080*/  SEL R20, R6, R19, !P0 ;  /* 0x0000001306147207 */ /* 0x000fe40004000000 */
[----:B------:R-:W-:-:S07]  /*5090*/  SEL R19, R19, R6, !P0 ;  /* 0x0000000613137207 */ /* 0x000fce0004000000 */
.L_x_95:
[----:B------:R-:W-:-:S08]  /*50a0*/  NOP ;  /* 0x0000000000007918 */ /* 0x000fd00000000000 */
[----:B------:R-:W0:-:S00]  /*50b0*/  USETMAXREG.DEALLOC.CTAPOOL 0x28 ;  /* 0x00000028000079c8 */ /* 0x000e0000080e0500 */
[----:B0-----:R-:W-:-:S13]  /*50c0*/  ISETP.NE.AND P0, PT, R0, RZ, PT ;  /* 0x000000ff0000720c */ /* 0x001fda0003f05270 */
[----:B------:R-:W-:Y:S05]  /*50d0*/  @P0 EXIT ;  /* 0x000000000000094d */ /* 0x000fea0003800000 */
[----:B------:R-:W-:Y:S01]  /*50e0*/  LOP3.LUT P0, RZ, R9, 0xff, RZ, 0xc0, !PT ;  /* 0x000000ff09ff7812 */ /* 0x000fe2000780c0ff */
[----:B------:R-:W-:Y:S02]  /*50f0*/  IMAD.MOV.U32 R0, RZ, RZ, 0x1 ;  /* 0x00000001ff007424 */ /* 0x000fe400078e00ff */
[----:B------:R-:W-:-:S10]  /*5100*/  IMAD.MOV.U32 R12, RZ, RZ, RZ ;  /* 0x000000ffff0c7224 */ /* 0x000fd400078e00ff */
[----:B------:R-:W-:Y:S05]  /*5110*/  @!P0 BRA `(.L_x_98) ;  /* 0x0000000c00448947 */ /* 0x000fea0003800000 */
[----:B------:R-:W0:Y:S01]  /*5120*/  LDC R0, c[0x0][0x28c] ;  /* 0x0000a300ff007b82 */ /* 0x000e220000000800 */
[----:B------:R-:W-:Y:S01]  /*5130*/  LOP3.LUT P0, RZ, R3, 0x1f, RZ, 0xc0, !PT ;  /* 0x0000001f03ff7812 */ /* 0x000fe2000780c0ff */
[----:B------:R-:W-:Y:S01]  /*5140*/  ULDC UR5, c[0x0][0x658] ;  /* 0x0001960000057ab9 */ /* 0x000fe20000000800 */
[----:B------:R-:W-:Y:S01]  /*5150*/  UMOV UR6, 0xffffffff ;  /* 0xffffffff00067882 */ /* 0x000fe20000000000 */
[----:B------:R-:W-:Y:S01]  /*5160*/  BSSY B0, `(.L_x_98) ;  /* 0x00000cc000007945 */ /* 0x000fe20003800000 */
[----:B------:R-:W-:Y:S01]  /*5170*/  USHF.L.U32 UR6, UR6, UR5, URZ ;  /* 0x0000000506067299 */ /* 0x000fe2000800063f */
[C---:B------:R-:W-:Y:S01]  /*5180*/  ISETP.NE.AND P2, PT, R4.reuse, RZ, PT ;  /* 0x000000ff0400720c */ /* 0x040fe20003f45270 */
[----:B------:R-:W-:Y:S01]  /*5190*/  IMAD.MOV.U32 R13, RZ, RZ, 0x1 ;  /* 0x00000001ff0d7424 */ /* 0x000fe200078e00ff */
[----:B------:R-:W-:Y:S01]  /*51a0*/  ISETP.NE.OR P0, PT, R4, RZ, !P0 ;  /* 0x000000ff0400720c */ /* 0x000fe20004705670 */
[----:B------:R-:W-:Y:S01]  /*51b0*/  IMAD.MOV.U32 R12, RZ, RZ, RZ ;  /* 0x000000ffff0c7224 */ /* 0x000fe200078e00ff */
[----:B------:R-:W-:Y:S01]  /*51c0*/  LOP3.LUT R11, R18, 0x2, RZ, 0xfc, !PT ;  /* 0x00000002120b7812 */ /* 0x000fe200078efcff */
[----:B------:R-:W-:Y:S01]  /*51d0*/  ULDC UR4, c[0x0][0x600] ;  /* 0x0001800000047ab9 */ /* 0x000fe20000000800 */
[----:B------:R-:W-:Y:S01]  /*51e0*/  UMOV UR7, 0x1 ;  /* 0x0000000100077882 */ /* 0x000fe20000000000 */
[----:B------:R-:W-:-:S02]  /*51f0*/  UIADD3 UR4, UR4, -0x1, URZ ;  /* 0xffffffff04047890 */ /* 0x000fc4000fffe03f */
[----:B------:R-:W-:Y:S02]  /*5200*/  USHF.L.U32 UR5, UR7, UR5, URZ ;  /* 0x0000000507057299 */ /* 0x000fe4000800063f */
[----:B------:R-:W-:Y:S01]  /*5210*/  ULOP3.LUT UR13, URZ, UR6, URZ, 0x33, !UPT ;  /* 0x000000063f0d7292 */ /* 0x000fe2000f8e333f */
[----:B------:R-:W-:Y:S01]  /*5220*/  ULDC.64 UR22, c[0x0][0x198] ;  /* 0x0000660000167ab9 */ /* 0x000fe20000000a00 */
[----:B0-----:R-:W-:-:S05]  /*5230*/  VIADD R0, R0, 0x7f ;  /* 0x0000007f00007836 */ /* 0x001fca0000000000 */
[----:B------:R-:W-:-:S04]  /*5240*/  SHF.R.S32.HI R3, RZ, 0x1f, R0 ;  /* 0x0000001fff037819 */ /* 0x000fc80000011400 */
[----:B------:R-:W-:Y:S01]  /*5250*/  LEA.HI R3, R3, R0, RZ, 0x7 ;  /* 0x0000000003037211 */ /* 0x000fe200078f38ff */
[----:B------:R-:W-:-:S03]  /*5260*/  IMAD.MOV.U32 R0, RZ, RZ, 0x1 ;  /* 0x00000001ff007424 */ /* 0x000fc600078e00ff */
[----:B------:R-:W-:-:S05]  /*5270*/  SHF.R.S32.HI R3, RZ, 0x7, R3 ;  /* 0x00000007ff037819 */ /* 0x000fca0000011403 */
[----:B------:R-:W-:-:S07]  /*5280*/  VIADD R10, R3, 0x1 ;  /* 0x00000001030a7836 */ /* 0x000fce0000000000 */
.L_x_110:
[----:B------:R-:W-:-:S03]  /*5290*/  UMOV UR6, 0xffffffff ;  /* 0xffffffff00067882 */ /* 0x000fc60000000000 */
[----:B------:R-:W-:Y:S05]  /*52a0*/  BRA.DIV UR6, `(.L_x_99) ;  /* 0x0000000e06f07947 */ /* 0x000fea000b800000 */
[----:B------:R-:W-:-:S13]  /*52b0*/  ELECT P6, URZ, PT ;  /* 0x00000000003f782f */ /* 0x000fda00038c0000 */
.L_x_122:
[----:B------:R-:W0:Y:S01]  /*52c0*/  LDC R4, c[0x0][0x28c] ;  /* 0x0000a300ff047b82 */ /* 0x000e220000000800 */
[----:B------:R-:W-:Y:S01]  /*52d0*/  BSSY B1, `(.L_x_100) ;  /* 0x0000043000017945 */ /* 0x000fe20003800000 */
[----:B0-----:R-:W-:-:S13]  /*52e0*/  ISETP.LT.OR P6, PT, R4, 0x1, !P6 ;  /* 0x000000010400780c */ /* 0x001fda00077c1670 */
[----:B------:R-:W-:Y:S05]  /*52f0*/  @P6 BRA `(.L_x_101) ;  /* 0x0000000400006947 */ /* 0x000fea0003800000 */
[----:B------:R-:W-:Y:S02]  /*5300*/  IMAD.SHL.U32 R19, R19, 0x80, RZ ;  /* 0x0000008013137824 */ /* 0x000fe400078e00ff */
[----:B------:R-:W-:Y:S02]  /*5310*/  IMAD.SHL.U32 R20, R20, 0x40, RZ ;  /* 0x0000004014147824 */ /* 0x000fe400078e00ff */
[----:B------:R-:W-:Y:S02]  /*5320*/  IMAD.MOV.U32 R21, RZ, RZ, RZ ;  /* 0x000000ffff157224 */ /* 0x000fe400078e00ff */
[----:B------:R-:W-:Y:S02]  /*5330*/  IMAD.MOV.U32 R4, RZ, RZ, R10 ;  /* 0x000000ffff047224 */ /* 0x000fe400078e000a */
[----:B------:R-:W-:Y:S02]  /*5340*/  IMAD.MOV.U32 R5, RZ, RZ, R0 ;  /* 0x000000ffff057224 */ /* 0x000fe400078e0000 */
[----:B------:R-:W-:-:S07]  /*5350*/  IMAD.MOV.U32 R6, RZ, RZ, R12 ;  /* 0x000000ffff067224 */ /* 0x000fce00078e000c */
.L_x_105:
[----:B------:R-:W0:Y:S01]  /*5360*/  S2R R14, SR_CgaCtaId ;  /* 0x00000000000e7919 */ /* 0x000e220000008800 */
[----:B------:R-:W-:Y:S01]  /*5370*/  MOV R7, 0x400 ;  /* 0x0000040000077802 */ /* 0x000fe20000000f00 */
[----:B------:R-:W1:Y:S03]  /*5380*/  @!P2 LDC R9, c[0x0][0x500] ;  /* 0x00014000ff09ab82 */ /* 0x000e660000000800 */
[----:B0-----:R-:W-:Y:S02]  /*5390*/  LEA R15, R14, R7, 0x18 ;  /* 0x000000070e0f7211 */ /* 0x001fe400078ec0ff */
[----:B------:R-:W-:-:S03]  /*53a0*/  SHF.L.U32 R7, R5, 0x1f, RZ ;  /* 0x0000001f05077819 */ /* 0x000fc600000006ff */
[----:B------:R-:W-:-:S04]  /*53b0*/  IMAD R14, R6, 0x8, R15 ;  /* 0x00000008060e7824 */ /* 0x000fc800078e020f */
[----:B------:R-:W0:Y:S02]  /*53c0*/  SYNCS.PHASECHK.TRANS64.TRYWAIT P1, [R14+URZ+0x28], R7 ;  /* 0x000028070e0075a7 */ /* 0x000e24000802017f */
[----:B01----:R-:W-:Y:S05]  /*53d0*/  @!P1 BRA `(.L_x_102) ;  /* 0x0000000c00c49947 */ /* 0x003fea0003800000 */
.L_x_123:
[----:B0-----:R-:W-:Y:S01]  /*53e0*/  PRMT R7, R11, 0x9910, RZ ;  /* 0x000099100b077816 */ /* 0x001fe200000000ff */
[----:B------:R0:W-:Y:S03]  /*53f0*/  @!P2 SYNCS.ARRIVE.TRANS64 RZ, [R14+URZ], R9 ;  /* 0x000000090effa9a7 */ /* 0x0001e6000800003f */
[----:B------:R-:W-:-:S13]  /*5400*/  ISETP.NE.AND P1, PT, R7, 0x2, PT ;  /* 0x000000020700780c */ /* 0x000fda0003f25270 */
[----:B0-----:R-:W-:Y:S05]  /*5410*/  @P1 BRA `(.L_x_103) ;  /* 0x0000000000041947 */ /* 0x001fea0003800000 */
[----:B------:R-:W-:Y:S01]  /*5420*/  BPT.TRAP 0x1 ;  /* 0x000000040000795c */ /* 0x000fe20000300000 */
.L_x_103:
[----:B------:R-:W-:Y:S05]  /*5430*/  @P0 BRA `(.L_x_104) ;  /* 0x0000000000040947 */ /* 0x000fea0003800000 */
[----:B------:R-:W-:Y:S01]  /*5440*/  BPT.TRAP 0x1 ;  /* 0x000000040000795c */ /* 0x000fe20000300000 */
.L_x_104:
[C-C-:B------:R-:W-:Y:S01]  /*5450*/  IMAD R7, R6.reuse, 0x8000, R15.reuse ;  /* 0x0000800006077824 */ /* 0x140fe200078e020f */
[----:B------:R-:W-:Y:S01]  /*5460*/  R2UR UR34, R21 ;  /* 0x00000000152272ca */ /* 0x000fe200000e0000 */
[----:B------:R-:W-:Y:S01]  /*5470*/  IMAD R15, R6, 0x4000, R15 ;  /* 0x00004000060f7824 */ /* 0x000fe200078e020f */
[----:B------:R-:W-:Y:S01]  /*5480*/  R2UR UR33, R14 ;  /* 0x000000000e2172ca */ /* 0x000fe200000e0000 */
[----:B------:R-:W-:Y:S01]  /*5490*/  VIADD R4, R4, 0xffffffff ;  /* 0xffffffff04047836 */ /* 0x000fe20000000000 */
[----:B------:R-:W-:Y:S01]  /*54a0*/  R2UR UR24, R7 ;  /* 0x00000000071872ca */ /* 0x000fe200000e0000 */
[----:B------:R-:W-:Y:S01]  /*54b0*/  UIADD3 UR6, UP0, UR22, 0xf0, URZ ;  /* 0x000000f016067890 */ /* 0x000fe2000ff1e03f */
[----:B------:R-:W-:Y:S01]  /*54c0*/  R2UR UR8, R15 ;  /* 0x000000000f0872ca */ /* 0x000fe200000e0000 */
[----:B------:R-:W-:Y:S01]  /*54d0*/  UIADD3 UR30, UP1, UR22, 0x1f0, URZ ;  /* 0x000001f0161e7890 */ /* 0x000fe2000ff3e03f */
[----:B------:R-:W-:Y:S01]  /*54e0*/  R2UR UR36, R8 ;  /* 0x00000000082472ca */ /* 0x000fe200000e0000 */
[----:B------:R-:W-:Y:S01]  /*54f0*/  UIADD3.X UR7, URZ, UR23, URZ, UP0, !UPT ;  /* 0x000000173f077290 */ /* 0x000fe200087fe43f */
[----:B------:R-:W-:Y:S01]  /*5500*/  R2UR UR35, R19 ;  /* 0x00000000132372ca */ /* 0x000fe200000e0000 */
[----:B------:R-:W-:Y:S01]  /*5510*/  UIADD3.X UR31, URZ, UR23, URZ, UP1, !UPT ;  /* 0x000000173f1f7290 */ /* 0x000fe20008ffe43f */
[----:B------:R-:W-:Y:S01]  /*5520*/  R2UR UR19, R20 ;  /* 0x00000000141372ca */ /* 0x000fe200000e0000 */
[----:B------:R-:W-:Y:S01]  /*5530*/  UIADD3 UR26, UR34, 0x40, URZ ;  /* 0x00000040221a7890 */ /* 0x000fe2000fffe03f */
[----:B------:R-:W-:Y:S01]  /*5540*/  ISETP.GT.AND P3, PT, R4, 0x1, PT ;  /* 0x000000010400780c */ /* 0x000fe20003f64270 */
[----:B------:R-:W-:Y:S01]  /*5550*/  VIADD R6, R6, 0x1 ;  /* 0x0000000106067836 */ /* 0x000fe20000000000 */
[----:B------:R-:W-:Y:S01]  /*5560*/  UMOV UR14, 0x0 ;  /* 0x00000000000e7882 */ /* 0x000fe20000000000 */
[----:B------:R-:W-:Y:S01]  /*5570*/  UIADD3 UR32, UR24, 0x100, URZ ;  /* 0x0000010018207890 */ /* 0x000fe2000fffe03f */
[----:B------:R-:W-:Y:S01]  /*5580*/  VIADD R21, R21, 0x80 ;  /* 0x0000008015157836 */ /* 0x000fe20000000000 */
[----:B------:R-:W-:Y:S01]  /*5590*/  UIADD3 UR24, UR24, 0x4100, URZ ;  /* 0x0000410018187890 */ /* 0x000fe2000fffe03f */
[----:B------:R-:W-:Y:S01]  /*55a0*/  ISETP.NE.AND P1, PT, R6, 0x5, PT ;  /* 0x000000050600780c */ /* 0x000fe20003f25270 */
[----:B------:R-:W-:-:S02]  /*55b0*/  UIADD3 UR16, UR8, 0x28100, URZ ;  /* 0x0002810008107890 */ /* 0x000fc4000fffe03f */
[----:B------:R-:W-:Y:S01]  /*55c0*/  UIADD3 UR8, UR8, 0x2a100, URZ ;  /* 0x0002a10008087890 */ /* 0x000fe2000fffe03f */
[----:B------:R-:W-:Y:S01]  /*55d0*/  SEL R14, RZ, 0x1, P1 ;  /* 0x00000001ff0e7807 */ /* 0x000fe20000800000 */
[----:B------:R-:W-:Y:S01]  /*55e0*/  UMOV UR15, 0x10000000 ;  /* 0x10000000000f7882 */ /* 0x000fe20000000000 */
[----:B------:R-:W-:Y:S01]  /*55f0*/  UMOV UR25, UR33 ;  /* 0x0000002100197c82 */ /* 0x000fe20008000000 */
[----:B------:R-:W-:Y:S01]  /*5600*/  UMOV UR28, UR36 ;  /* 0x00000024001c7c82 */ /* 0x000fe20008000000 */
[----:B------:R-:W-:Y:S01]  /*5610*/  UMOV UR27, UR35 ;  /* 0x00000023001b7c82 */ /* 0x000fe20008000000 */
[----:B------:R-:W-:Y:S01]  /*5620*/  UMOV UR17, UR33 ;  /* 0x0000002100117c82 */ /* 0x000fe20008000000 */
[----:B------:R-:W-:Y:S01]  /*5630*/  UMOV UR18, UR34 ;  /* 0x0000002200127c82 */ /* 0x000fe20008000000 */
[----:B------:R-:W-:Y:S01]  /*5640*/  UMOV UR20, UR36 ;  /* 0x0000002400147c82 */ /* 0x000fe20008000000 */
[----:B------:R0:W-:Y:S01]  /*5650*/  UTMALDG.3D [UR32], [UR6], desc[UR14] ;  /* 0x00000e20060075b4 */ /* 0x0001e20008011000 */
[----:B------:R-:W-:Y:S01]  /*5660*/  UMOV UR9, UR33 ;  /* 0x0000002100097c82 */ /* 0x000fe20008000000 */
[----:B------:R-:W-:Y:S01]  /*5670*/  UMOV UR11, UR19 ;  /* 0x00000013000b7c82 */ /* 0x000fe20008000000 */
[----:B------:R-:W-:Y:S01]  /*5680*/  UMOV UR12, UR36 ;  /* 0x00000024000c7c82 */ /* 0x000fe20008000000 */
[----:B------:R-:W-:Y:S01]  /*5690*/  UMOV UR10, UR26 ;  /* 0x0000001a000a7c82 */ /* 0x000fe20008000000 */
[----:B------:R-:W-:-:S02]  /*56a0*/  LOP3.LUT R5, R5, R14, RZ, 0x3c, !PT ;  /* 0x0000000e05057212 */ /* 0x000fc400078e3cff */
[----:B------:R-:W-:Y:S01]  /*56b0*/  SEL R6, R6, RZ, P1 ;  /* 0x000000ff06067207 */ /* 0x000fe20000800000 */
[----:B------:R0:W-:Y:S01]  /*56c0*/  UTMALDG.3D [UR24], [UR6], desc[UR14] ;  /* 0x00000e18060075b4 */ /* 0x0001e20008011000 */
[----:B------:R0:W-:Y:S01]  /*56d0*/  UTMALDG.3D [UR16], [UR30], desc[UR14] ;  /* 0x00000e101e0075b4 */ /* 0x0001e20008011000 */
[----:B------:R0:W-:Y:S02]  /*56e0*/  UTMALDG.3D [UR8], [UR30], desc[UR14] ;  /* 0x00000e081e0075b4 */ /* 0x0001e40008011000 */
[----:B0-----:R-:W-:Y:S05]  /*56f0*/  @P3 BRA `(.L_x_105) ;  /* 0xfffffffc00183947 */ /* 0x001fea000383ffff */
.L_x_101:
[----:B------:R-:W-:Y:S05]  /*5700*/  BSYNC B1 ;  /* 0x0000000000017941 */ /* 0x000fea0003800000 */
.L_x_100:
[----:B------:R-:W-:Y:S01]  /*5710*/  LOP3.LUT P3, RZ, R13, 0xff, RZ, 0xc0, !PT ;  /* 0x000000ff0dff7812 */ /* 0x000fe2000786c0ff */
[----:B------:R-:W-:Y:S01]  /*5720*/  IMAD.IADD R12, R3, 0x1, R12 ;  /* 0x00000001030c7824 */ /* 0x000fe200078e020c */
[----:B------:R-:W-:Y:S01]  /*5730*/  IADD3 R16, P4, R16, UR38, RZ ;  /* 0x0000002610107c10 */ /* 0x000fe2000ff9e0ff */
[----:B------:R-:W-:Y:S01]  /*5740*/  ULDC.64 UR6, c[0x0][0x650] ;  /* 0x0001940000067ab9 */ /* 0x000fe20000000a00 */
[----:B------:R-:W-:Y:S01]  /*5750*/  BSSY B1, `(.L_x_106) ;  /* 0x000006a000017945 */ /* 0x000fe20003800000 */
[----:B------:R-:W-:Y:S01]  /*5760*/  IMAD.MOV.U32 R19, RZ, RZ, -0x1 ;  /* 0xffffffffff137424 */ /* 0x000fe200078e00ff */
[----:B------:R-:W-:Y:S01]  /*5770*/  ISETP.GT.U32.AND P1, PT, R12, 0x4, PT ;  /* 0x000000040c00780c */ /* 0x000fe20003f24070 */
[----:B------:R-:W-:Y:S01]  /*5780*/  IMAD.MOV.U32 R20, RZ, RZ, -0x1 ;  /* 0xffffffffff147424 */ /* 0x000fe200078e00ff */
[----:B------:R-:W-:Y:S01]  /*5790*/  IADD3.X R17, R17, UR41, RZ, P4, !PT ;  /* 0x0000002911117c10 */ /* 0x000fe2000a7fe4ff */
[----:B------:R-:W-:Y:S01]  /*57a0*/  IMAD.MOV.U32 R8, RZ, RZ, -0x1 ;  /* 0xffffffffff087424 */ /* 0x000fe200078e00ff */
[----:B------:R-:W-:-:S02]  /*57b0*/  ISETP.LT.U32.AND P1, PT, R3, 0x5, P1 ;  /* 0x000000050300780c */ /* 0x000fc40000f21070 */
[----:B------:R-:W-:Y:S01]  /*57c0*/  PRMT R13, RZ, 0x7610, R13 ;  /* 0x00007610ff0d7816 */ /* 0x000fe2000000000d */
[----:B------:R-:W0:Y:S01]  /*57d0*/  @P3 S2R R5, SR_CgaCtaId ;  /* 0x0000000000053919 */ /* 0x000e220000008800 */
[----:B------:R-:W-:-:S04]  /*57e0*/  @P3 MOV R4, 0x400 ;  /* 0x0000040000043802 */ /* 0x000fc80000000f00 */
[----:B0-----:R-:W-:Y:S01]  /*57f0*/  @P3 LEA R6, R5, R4, 0x18 ;  /* 0x0000000405063211 */ /* 0x001fe200078ec0ff */
[----:B------:R-:W-:-:S03]  /*5800*/  IMAD.WIDE.U32 R4, R12, -0x33333333, RZ ;  /* 0xcccccccd0c047825 */ /* 0x000fc600078e00ff */
[----:B------:R0:W-:Y:S01]  /*5810*/  @P3 SYNCS.ARRIVE.TRANS64.A1T0 RZ, [R6+URZ+0x68], RZ ;  /* 0x000068ff06ff39a7 */ /* 0x0001e2000810003f */
[----:B------:R-:W-:Y:S02]  /*5820*/  ISETP.GE.U32.AND P3, PT, R3, 0x5, PT ;  /* 0x000000050300780c */ /* 0x000fe40003f66070 */
[----:B------:R-:W-:Y:S02]  /*5830*/  SHF.R.U32.HI R7, RZ, 0x2, R5 ;  /* 0x00000002ff077819 */ /* 0x000fe40000011605 */
[----:B------:R-:W-:Y:S02]  /*5840*/  SEL R5, RZ, 0x1, !P1 ;  /* 0x00000001ff057807 */ /* 0x000fe40004800000 */
[----:B------:R-:W-:Y:S01]  /*5850*/  ISETP.GE.U32.AND P1, PT, R16, UR6, PT ;  /* 0x0000000610007c0c */ /* 0x000fe2000bf26070 */
[----:B------:R-:W-:Y:S01]  /*5860*/  IMAD R12, R7, -0x5, R12 ;  /* 0xfffffffb070c7824 */ /* 0x000fe200078e020c */
[----:B------:R-:W-:Y:S02]  /*5870*/  LOP3.LUT R0, R0, R5, RZ, 0x3c, !PT ;  /* 0x0000000500007212 */ /* 0x000fe400078e3cff */
[----:B------:R-:W-:-:S02]  /*5880*/  ISETP.GE.U32.AND.EX P1, PT, R17, UR7, PT, P1 ;  /* 0x0000000711007c0c */ /* 0x000fc4000bf26110 */
[----:B------:R-:W-:Y:S02]  /*5890*/  PRMT R4, RZ, 0x7610, R4 ;  /* 0x00007610ff047816 */ /* 0x000fe40000000004 */
[----:B------:R-:W-:-:S09]  /*58a0*/  @P3 LOP3.LUT R0, R0, 0x1, R7, 0x78, !PT ;  /* 0x0000000100003812 */ /* 0x000fd200078e7807 */
[----:B0-----:R-:W-:Y:S05]  /*58b0*/  @P1 BRA `(.L_x_107) ;  /* 0x00000004004c1947 */ /* 0x001fea0003800000 */
[----:B------:R-:W-:Y:S01]  /*58c0*/  ULDC.64 UR6, c[0x0][0x628] ;  /* 0x00018a0000067ab9 */ /* 0x000fe20000000a00 */
[----:B------:R-:W0:Y:S01]  /*58d0*/  S2R R15, SR_CTAID.X ;  /* 0x00000000000f7919 */ /* 0x000e220000002500 */
[----:B------:R-:W-:Y:S01]  /*58e0*/  ISETP.NE.U32.AND P1, PT, RZ, UR6, PT ;  /* 0x00000006ff007c0c */ /* 0x000fe2000bf25070 */
[----:B------:R-:W-:Y:S01]  /*58f0*/  ULDC UR9, c[0x0][0x630] ;  /* 0x00018c0000097ab9 */ /* 0x000fe20000000800 */
[----:B------:R-:W-:Y:S01]  /*5900*/  IMAD.MOV.U32 R4, RZ, RZ, R16 ;  /* 0x000000ffff047224 */ /* 0x000fe200078e0010 */
[----:B------:R-:W1:Y:S01]  /*5910*/  S2R R14, SR_CTAID.Y ;  /* 0x00000000000e7919 */ /* 0x000e620000002600 */
[----:B------:R-:W-:Y:S01]  /*5920*/  ISETP.NE.AND.EX P1, PT, RZ, UR7, PT, P1 ;  /* 0x00000007ff007c0c */ /* 0x000fe2000bf25310 */
[----:B------:R-:W-:-:S12]  /*5930*/  IMAD.MOV.U32 R5, RZ, RZ, R17 ;  /* 0x000000ffff057224 */ /* 0x000fd800078e0011 */
[----:B------:R-:W-:Y:S05]  /*5940*/  @!P1 BRA `(.L_x_108) ;  /* 0x0000000000289947 */ /* 0x000fea0003800000 */
[----:B------:R-:W-:Y:S02]  /*5950*/  ULDC UR8, c[0x0][0x634] ;  /* 0x00018d0000087ab9 */ /* 0x000fe40000000800 */
[----:B------:R-:W-:-:S05]  /*5960*/  IADD3 R9, P1, R16, UR8, RZ ;  /* 0x0000000810097c10 */ /* 0x000fca000ff3e0ff */
[----:B------:R-:W-:-:S04]  /*5970*/  IMAD.X R19, RZ, RZ, R17, P1 ;  /* 0x000000ffff137224 */ /* 0x000fc800008e0611 */
[----:B------:R-:W-:-:S04]  /*5980*/  IMAD.WIDE.U32 R6, R19, UR6, RZ ;  /* 0x0000000613067c25 */ /* 0x000fc8000f8e00ff */
[----:B------:R-:W-:-:S04]  /*5990*/  IMAD.WIDE.U32 R6, P1, R9, UR7, R6 ;  /* 0x0000000709067c25 */ /* 0x000fc8000f820006 */
[----:B------:R-:W-:-:S04]  /*59a0*/  IMAD.WIDE.U32 R8, R9, UR6, RZ ;  /* 0x0000000609087c25 */ /* 0x000fc8000f8e00ff */
[----:B------:R-:W-:Y:S01]  /*59b0*/  IMAD.X R5, RZ, RZ, RZ, P1 ;  /* 0x000000ffff057224 */ /* 0x000fe200008e06ff */
[----:B------:R-:W-:Y:S01]  /*59c0*/  IADD3 RZ, P1, R9, R6, RZ ;  /* 0x0000000609ff7210 */ /* 0x000fe20007f3e0ff */
[----:B------:R-:W-:-:S04]  /*59d0*/  IMAD.MOV.U32 R4, RZ, RZ, R7 ;  /* 0x000000ffff047224 */ /* 0x000fc800078e0007 */
[----:B------:R-:W-:-:S08]  /*59e0*/  IMAD.WIDE.U32.X R4, R19, UR7, R4, P1 ;  /* 0x0000000713047c25 */ /* 0x000fd000088e0404 */
.L_x_108:
[--C-:B------:R-:W-:Y:S01]  /*59f0*/  SHF.R.U64 R8, R4, UR9, R5.reuse ;  /* 0x0000000904087c19 */ /* 0x100fe20008001205 */
[----:B------:R-:W-:Y:S01]  /*5a00*/  ULDC.64 UR6, c[0x0][0x620] ;  /* 0x0001880000067ab9 */ /* 0x000fe20000000a00 */
[----:B------:R-:W-:Y:S01]  /*5a10*/  SHF.R.U32.HI R4, RZ, UR9, R5 ;  /* 0x00000009ff047c19 */ /* 0x000fe20008011605 */
[----:B------:R-:W2:Y:S01]  /*5a20*/  LDC R24, c[0x0][0x144] ;  /* 0x00005100ff187b82 */ /* 0x000ea20000000800 */
[----:B------:R-:W-:Y:S01]  /*5a30*/  IADD3 R7, P1, RZ, -R8, RZ ;  /* 0x80000008ff077210 */ /* 0x000fe20007f3e0ff */
[----:B------:R-:W-:Y:S01]  /*5a40*/  ULDC.64 UR10, c[0x0][0x640] ;  /* 0x00019000000a7ab9 */ /* 0x000fe20000000a00 */
[----:B0-----:R-:W-:Y:S01]  /*5a50*/  I2FP.F32.U32 R9, R15 ;  /* 0x0000000f00097245 */ /* 0x001fe20000201000 */
[----:B------:R-:W-:Y:S02]  /*5a60*/  ULDC UR8, c[0x0][0x608] ;  /* 0x0001820000087ab9 */ /* 0x000fe40000000800 */
[----:B------:R-:W-:Y:S01]  /*5a70*/  IMAD.X R4, RZ, RZ, ~R4, P1 ;  /* 0x000000ffff047224 */ /* 0x000fe200008e0e04 */
[----:B------:R-:W-:Y:S01]  /*5a80*/  ISETP.NE.U32.AND P1, PT, RZ, UR10, PT ;  /* 0x0000000aff007c0c */ /* 0x000fe2000bf25070 */
[----:B------:R-:W0:Y:S02]  /*5a90*/  LDC R21, c[0x0][0x148] ;  /* 0x00005200ff157b82 */ /* 0x000e240000000800 */
[----:B------:R-:W-:Y:S01]  /*5aa0*/  IMAD R6, R4, UR6, RZ ;  /* 0x0000000604067c24 */ /* 0x000fe2000f8e02ff */
[----:B------:R-:W-:Y:S01]  /*5ab0*/  ISETP.NE.AND.EX P1, PT, RZ, UR11, PT, P1 ;  /* 0x0000000bff007c0c */ /* 0x000fe2000bf25310 */
[----:B------:R-:W-:Y:S01]  /*5ac0*/  IMAD.WIDE.U32 R4, R7, UR6, R16 ;  /* 0x0000000607047c25 */ /* 0x000fe2000f8e0010 */
[----:B------:R-:W-:-:S03]  /*5ad0*/  ULDC UR6, c[0x0][0x150] ;  /* 0x0000540000067ab9 */ /* 0x000fc60000000800 */
[----:B------:R-:W-:Y:S02]  /*5ae0*/  IMAD R7, R7, UR7, R6 ;  /* 0x0000000707077c24 */ /* 0x000fe4000f8e0206 */
[----:B------:R-:W-:Y:S01]  /*5af0*/  FMUL R6, R9, UR6 ;  /* 0x0000000609067c20 */ /* 0x000fe20008400000 */
[----:B------:R-:W-:Y:S01]  /*5b00*/  ULDC UR6, c[0x0][0x618] ;  /* 0x0001860000067ab9 */ /* 0x000fe20000000800 */
[----:B------:R-:W-:Y:S01]  /*5b10*/  ULDC UR7, c[0x0][0x154] ;  /* 0x0000550000077ab9 */ /* 0x000fe20000000800 */
[----:B------:R-:W-:-:S03]  /*5b20*/  IMAD.IADD R5, R5, 0x1, R7 ;  /* 0x0000000105057824 */ /* 0x000fc600078e0207 */
[----:B------:R-:W3:Y:S02]  /*5b30*/  F2I.U32.TRUNC.NTZ R6, R6 ;  /* 0x0000000600067305 */ /* 0x000ee4000020f000 */
[----:B------:R-:W-:Y:S02]  /*5b40*/  SHF.R.U64 R9, R4, UR6, R5 ;  /* 0x0000000604097c19 */ /* 0x000fe40008001205 */
[----:B-1----:R-:W-:-:S05]  /*5b50*/  I2FP.F32.U32 R4, R14 ;  /* 0x0000000e00047245 */ /* 0x002fca0000201000 */
[----:B------:R-:W-:Y:S01]  /*5b60*/  FMUL R22, R4, UR7 ;  /* 0x0000000704167c20 */ /* 0x000fe20008400000 */
[----:B------:R-:W-:Y:S01]  /*5b70*/  SHF.R.U32.HI R4, RZ, UR6, R5 ;  /* 0x00000006ff047c19 */ /* 0x000fe20008011605 */
[----:B------:R-:W-:-:S03]  /*5b80*/  ULDC UR6, c[0x0][0x658] ;  /* 0x0001960000067ab9 */ /* 0x000fc60000000800 */
[--C-:B------:R-:W-:Y:S01]  /*5b90*/  SHF.R.U64 R20, R9, UR8, R4.reuse ;  /* 0x0000000809147c19 */ /* 0x100fe20008001204 */
[----:B------:R-:W1:Y:S01]  /*5ba0*/  F2I.U32.TRUNC.NTZ R22, R22 ;  /* 0x0000001600167305 */ /* 0x000e62000020f000 */
[----:B------:R-:W-:Y:S01]  /*5bb0*/  SHF.R.U32.HI R5, RZ, UR8, R4 ;  /* 0x00000008ff057c19 */ /* 0x000fe20008011604 */
[----:B---3--:R-:W-:-:S03]  /*5bc0*/  IMAD.MOV R6, RZ, RZ, -R6 ;  /* 0x000000ffff067224 */ /* 0x008fc600078e0a06 */
[----:B------:R-:W-:Y:S01]  /*5bd0*/  SHF.R.U64 R19, R20, UR6, R5 ;  /* 0x0000000614137c19 */ /* 0x000fe20008001205 */
[----:B--2---:R-:W-:Y:S01]  /*5be0*/  IMAD R15, R24, R6, R15 ;  /* 0x00000006180f7224 */ /* 0x004fe200078e020f */
[----:B------:R-:W-:-:S03]  /*5bf0*/  SHF.R.U32.HI R23, RZ, UR6, R5 ;  /* 0x00000006ff177c19 */ /* 0x000fc60008011605 */
[----:B------:R-:W-:Y:S02]  /*5c00*/  IMAD.MOV.U32 R4, RZ, RZ, R19 ;  /* 0x000000ffff047224 */ /* 0x000fe400078e0013 */
[----:B------:R-:W-:Y:S01]  /*5c10*/  IMAD.MOV.U32 R5, RZ, RZ, R23 ;  /* 0x000000ffff057224 */ /* 0x000fe200078e0017 */
[----:B-1----:R-:W-:Y:S06]  /*5c20*/  @!P1 BRA `(.L_x_109) ;  /* 0x0000000000289947 */ /* 0x002fec0003800000 */
[----:B------:R-:W-:Y:S02]  /*5c30*/  ULDC UR6, c[0x0][0x64c] ;  /* 0x0001930000067ab9 */ /* 0x000fe40000000800 */
[----:B------:R-:W-:-:S05]  /*5c40*/  IADD3 R5, P1, R19, UR6, RZ ;  /* 0x0000000613057c10 */ /* 0x000fca000ff3e0ff */
[----:B------:R-:W-:-:S04]  /*5c50*/  IMAD.X R23, RZ, RZ, R23, P1 ;  /* 0x000000ffff177224 */ /* 0x000fc800008e0617 */
[----:B------:R-:W-:-:S04]  /*5c60*/  IMAD.WIDE.U32 R6, R23, UR10, RZ ;  /* 0x0000000a17067c25 */ /* 0x000fc8000f8e00ff */
[----:B------:R-:W-:-:S04]  /*5c70*/  IMAD.WIDE.U32 R6, P1, R5, UR11, R6 ;  /* 0x0000000b05067c25 */ /* 0x000fc8000f820006 */
[----:B------:R-:W-:-:S04]  /*5c80*/  IMAD.WIDE.U32 R4, R5, UR10, RZ ;  /* 0x0000000a05047c25 */ /* 0x000fc8000f8e00ff */
[----:B------:R-:W-:Y:S01]  /*5c90*/  IMAD.MOV.U32 R4, RZ, RZ, R7 ;  /* 0x000000ffff047224 */ /* 0x000fe200078e0007 */
[----:B------:R-:W-:Y:S01]  /*5ca0*/  IADD3 RZ, P3, R5, R6, RZ ;  /* 0x0000000605ff7210 */ /* 0x000fe20007f7e0ff */
[----:B------:R-:W-:-:S04]  /*5cb0*/  IMAD.X R5, RZ, RZ, RZ, P1 ;  /* 0x000000ffff057224 */ /* 0x000fc800008e06ff */
[----:B------:R-:W-:-:S08]  /*5cc0*/  IMAD.WIDE.U32.X R4, R23, UR11, R4, P3 ;  /* 0x0000000b17047c25 */ /* 0x000fd000098e0404 */
.L_x_109:
[----:B------:R-:W-:Y:S01]  /*5cd0*/  ISETP.NE.AND P1, PT, R2, 0x1, PT ;  /* 0x000000010200780c */ /* 0x000fe20003f25270 */
[----:B------:R-:W-:Y:S01]  /*5ce0*/  ULDC UR6, c[0x0][0x648] ;  /* 0x0001920000067ab9 */ /* 0x000fe20000000800 */
[----:B------:R-:W-:Y:S01]  /*5cf0*/  LOP3.LUT R20, R20, UR13, RZ, 0xc0, !PT ;  /* 0x0000000d14147c12 */ /* 0x000fe2000f8ec0ff */
[----:B------:R-:W-:Y:S01]  /*5d00*/  IMAD.MOV R22, RZ, RZ, -R22 ;  /* 0x000000ffff167224 */ /* 0x000fe200078e0a16 */
[----:B------:R-:W-:Y:S01]  /*5d10*/  SHF.R.U64 R5, R4, UR6, R5 ;  /* 0x0000000604057c19 */ /* 0x000fe20008001205 */
[----:B------:R-:W-:Y:S01]  /*5d20*/  ULDC UR6, c[0x0][0x638] ;  /* 0x00018e0000067ab9 */ /* 0x000fe20000000800 */
[----:B------:R-:W-:Y:S01]  /*5d30*/  LOP3.LUT R6, R9, UR4, RZ, 0xc0, !PT ;  /* 0x0000000409067c12 */ /* 0x000fe2000f8ec0ff */
[----:B------:R-:W-:Y:S02]  /*5d40*/  ULDC UR7, c[0x0][0x610] ;  /* 0x0001840000077ab9 */ /* 0x000fe40000000800 */
[----:B------:R-:W-:Y:S02]  /*5d50*/  IMAD.MOV R4, RZ, RZ, -R5 ;  /* 0x000000ffff047224 */ /* 0x000fe400078e0a05 */
[----:B------:R-:W-:-:S02]  /*5d60*/  IMAD R20, R5, UR5, R20 ;  /* 0x0000000505147c24 */ /* 0x000fc4000f8e0214 */
[----:B0-----:R-:W-:Y:S02]  /*5d70*/  @P1 IMAD R15, R21, R22, R14 ;  /* 0x00000016150f1224 */ /* 0x001fe400078e020e */
[----:B------:R-:W-:Y:S01]  /*5d80*/  IMAD R19, R4, UR6, R19 ;  /* 0x0000000604137c24 */ /* 0x000fe2000f8e0213 */
[----:B------:R-:W-:Y:S01]  /*5d90*/  ULDC UR6, c[0x0][0x600] ;  /* 0x0001800000067ab9 */ /* 0x000fe20000000800 */
[----:B------:R-:W-:Y:S02]  /*5da0*/  IMAD R15, R20, UR7, R15 ;  /* 0x00000007140f7c24 */ /* 0x000fe4000f8e020f */
[----:B------:R-:W-:Y:S02]  /*5db0*/  IMAD R6, R19, UR6, R6 ;  /* 0x0000000613067c24 */ /* 0x000fe4000f8e0206 */
[----:B------:R-:W-:-:S03]  /*5dc0*/  IMAD.MOV.U32 R4, RZ, RZ, 0x1 ;  /* 0x00000001ff047424 */ /* 0x000fc600078e00ff */
[----:B------:R-:W-:Y:S02]  /*5dd0*/  SEL R20, R6, R15, !P1 ;  /* 0x0000000f06147207 */ /* 0x000fe40004800000 */
[----:B------:R-:W-:-:S07]  /*5de0*/  SEL R19, R15, R6, !P1 ;  /* 0x000000060f137207 */ /* 0x000fce0004800000 */
.L_x_107:
[----:B------:R-:W-:Y:S05]  /*5df0*/  BSYNC B1 ;  /* 0x0000000000017941 */ /* 0x000fea0003800000 */
.L_x_106:
[----:B------:R-:W-:-:S13]  /*5e00*/  LOP3.LUT P1, RZ, R4, 0xff, RZ, 0xc0, !PT ;  /* 0x000000ff04ff7812 */ /* 0x000fda000782c0ff */
[----:B------:R-:W-:Y:S05]  /*5e10*/  @P1 BRA `(.L_x_110) ;  /* 0xfffffff4001c1947 */ /* 0x000fea000383ffff */
[----:B------:R-:W-:Y:S05]  /*5e20*/  BSYNC B0 ;  /* 0x0000000000007941 */ /* 0x000fea0003800000 */
.L_x_98:
[----:B------:R-:W-:-:S03]  /*5e30*/  UMOV UR6, 0xffffffff ;  /* 0xffffffff00067882 */ /* 0x000fc60000000000 */
[----:B------:R-:W-:Y:S05]  /*5e40*/  BRA.DIV UR6, `(.L_x_111) ;  /* 0x00000006063c7947 */ /* 0x000fea000b800000 */
[----:B------:R-:W-:-:S13]  /*5e50*/  ELECT P6, URZ, PT ;  /* 0x00000000003f782f */ /* 0x000fda00038c0000 */
.L_x_126:
[----:B------:R-:W-:Y:S04]  /*5e60*/  BSSY B0, `(.L_x_112) ;  /* 0x0000034000007945 */ /* 0x000fe80003800000 */
[----:B------:R-:W-:Y:S05]  /*5e70*/  @!P6 BRA `(.L_x_113) ;  /* 0x0000000000c8e947 */ /* 0x000fea0003800000 */
[----:B------:R-:W-:-:S04]  /*5e80*/  LOP3.LUT R18, R18, 0x2, RZ, 0xfc, !PT ;  /* 0x0000000212127812 */ /* 0x000fc800078efcff */
[----:B------:R-:W-:-:S13]  /*5e90*/  ISETP.NE.AND P0, PT, R18, 0x3, PT ;  /* 0x000000031200780c */ /* 0x000fda0003f05270 */
[----:B------:R-:W-:Y:S05]  /*5ea0*/  @!P0 BRA `(.L_x_114) ;  /* 0x0000000000048947 */ /* 0x000fea0003800000 */
[----:B------:R-:W-:Y:S01]  /*5eb0*/  BPT.TRAP 0x1 ;  /* 0x000000040000795c */ /* 0x000fe20000300000 */
.L_x_114:
[----:B------:R-:W0:Y:S01]  /*5ec0*/  S2R R3, SR_CgaCtaId ;  /* 0x0000000000037919 */ /* 0x000e220000008800 */
[----:B------:R-:W-:-:S04]  /*5ed0*/  MOV R2, 0x400 ;  /* 0x0000040000027802 */ /* 0x000fc80000000f00 */
[----:B0-----:R-:W-:Y:S02]  /*5ee0*/  LEA R3, R3, R2, 0x18 ;  /* 0x0000000203037211 */ /* 0x001fe400078ec0ff */
[----:B------:R-:W-:-:S03]  /*5ef0*/  SHF.L.U32 R2, R0, 0x1f, RZ ;  /* 0x0000001f00027819 */ /* 0x000fc600000006ff */
[----:B------:R-:W-:-:S04]  /*5f00*/  VIADD R3, R3, 0x28 ;  /* 0x0000002803037836 */ /* 0x000fc80000000000 */
[C---:B------:R-:W-:Y:S02]  /*5f10*/  IMAD R7, R12.reuse, 0x8, R3 ;  /* 0x000000080c077824 */ /* 0x040fe400078e0203 */
[----:B------:R-:W-:Y:S02]  /*5f20*/  VIADD R12, R12, 0x1 ;  /* 0x000000010c0c7836 */ /* 0x000fe40000000000 */
[----:B------:R-:W0:Y:S03]  /*5f30*/  SYNCS.PHASECHK.TRANS64.TRYWAIT P0, [R7+URZ], R2 ;  /* 0x00000002070075a7 */ /* 0x000e26000800017f */
[----:B------:R-:W-:-:S04]  /*5f40*/  ISETP.NE.AND P1, PT, R12, 0x5, PT ;  /* 0x000000050c00780c */ /* 0x000fc80003f25270 */
[----:B------:R-:W-:Y:S02]  /*5f50*/  SEL R5, RZ, 0x1, P1 ;  /* 0x00000001ff057807 */ /* 0x000fe40000800000 */
[----:B------:R-:W-:Y:S02]  /*5f60*/  SEL R12, R12, RZ, P1 ;  /* 0x000000ff0c0c7207 */ /* 0x000fe40000800000 */
[----:B------:R-:W-:-:S03]  /*5f70*/  LOP3.LUT R5, R0, R5, RZ, 0x3c, !PT ;  /* 0x0000000500057212 */ /* 0x000fc600078e3cff */
[----:B------:R-:W-:Y:S01]  /*5f80*/  IMAD R9, R12, 0x8, R3 ;  /* 0x000000080c097824 */ /* 0x000fe200078e0203 */
[----:B------:R-:W-:Y:S01]  /*5f90*/  SHF.L.U32 R4, R5, 0x1f, RZ ;  /* 0x0000001f05047819 */ /* 0x000fe200000006ff */
[----:B0-----:R-:W-:Y:S06]  /*5fa0*/  @!P0 BRA `(.L_x_115) ;  /* 0x0000000400048947 */ /* 0x001fec0003800000 */
.L_x_127:
[----:B------:R-:W1:Y:S01]  /*5fb0*/  SYNCS.PHASECHK.TRANS64.TRYWAIT P0, [R9+URZ], R4 ;  /* 0x00000004090075a7 */ /* 0x000e62000800017f */
[----:B------:R-:W-:-:S05]  /*5fc0*/  VIADD R0, R12, 0x1 ;  /* 0x000000010c007836 */ /* 0x000fca0000000000 */
[----:B------:R-:W-:-:S04]  /*5fd0*/  ISETP.NE.AND P1, PT, R0, 0x5, PT ;  /* 0x000000050000780c */ /* 0x000fc80003f25270 */
[----:B0-----:R-:W-:Y:S02]  /*5fe0*/  SEL R2, RZ, 0x1, P1 ;  /* 0x00000001ff027807 */ /* 0x001fe40000800000 */
[----:B------:R-:W-:Y:S02]  /*5ff0*/  SEL R0, R0, RZ, P1 ;  /* 0x000000ff00007207 */ /* 0x000fe40000800000 */
[----:B------:R-:W-:-:S03]  /*6000*/  LOP3.LUT R7, R5, R2, RZ, 0x3c, !PT ;  /* 0x0000000205077212 */ /* 0x000fc600078e3cff */
[----:B------:R-:W-:Y:S01]  /*6010*/  IMAD R6, R0, 0x8, R3 ;  /* 0x0000000800067824 */ /* 0x000fe200078e0203 */
[----:B------:R-:W-:Y:S01]  /*6020*/  SHF.L.U32 R5, R7, 0x1f, RZ ;  /* 0x0000001f07057819 */ /* 0x000fe200000006ff */
[----:B-1----:R-:W-:Y:S06]  /*6030*/  @!P0 BRA `(.L_x_116) ;  /* 0x0000000000f48947 */ /* 0x002fec0003800000 */
.L_x_128:
[----:B------:R-:W1:Y:S01]  /*6040*/  SYNCS.PHASECHK.TRANS64.TRYWAIT P0, [R6+URZ], R5 ;  /* 0x00000005060075a7 */ /* 0x000e62000800017f */
[----:B------:R-:W-:-:S05]  /*6050*/  VIADD R0, R0, 0x1 ;  /* 0x0000000100007836 */ /* 0x000fca0000000000 */
[----:B------:R-:W-:-:S04]  /*6060*/  ISETP.NE.AND P1, PT, R0, 0x5, PT ;  /* 0x000000050000780c */ /* 0x000fc80003f25270 */
[----:B------:R-:W-:Y:S02]  /*6070*/  SEL R2, RZ, 0x1, P1 ;  /* 0x00000001ff027807 */ /* 0x000fe40000800000 */
[----:B------:R-:W-:Y:S02]  /*6080*/  SEL R0, R0, RZ, P1 ;  /* 0x000000ff00007207 */ /* 0x000fe40000800000 */
[----:B------:R-:W-:-:S03]  /*6090*/  LOP3.LUT R7, R7, R2, RZ, 0x3c, !PT ;  /* 0x0000000207077212 */ /* 0x000fc600078e3cff */
[----:B0-----:R-:W-:Y:S01]  /*60a0*/  IMAD R9, R0, 0x8, R3 ;  /* 0x0000000800097824 */ /* 0x001fe200078e0203 */
[----:B------:R-:W-:Y:S01]  /*60b0*/  SHF.L.U32 R4, R7, 0x1f, RZ ;  /* 0x0000001f07047819 */ /* 0x000fe200000006ff */
[----:B-1----:R-:W-:Y:S06]  /*60c0*/  @!P0 BRA `(.L_x_117) ;  /* 0x0000000000e48947 */ /* 0x002fec0003800000 */
.L_x_129:
[----:B------:R-:W1:Y:S01]  /*60d0*/  SYNCS.PHASECHK.TRANS64.TRYWAIT P0, [R9+URZ], R4 ;  /* 0x00000004090075a7 */ /* 0x000e62000800017f */
[----:B------:R-:W-:-:S05]  /*60e0*/  VIADD R0, R0, 0x1 ;  /* 0x0000000100007836 */ /* 0x000fca0000000000 */
[----:B------:R-:W-:-:S04]  /*60f0*/  ISETP.NE.AND P1, PT, R0, 0x5, PT ;  /* 0x000000050000780c */ /* 0x000fc80003f25270 */
[----:B------:R-:W-:Y:S02]  /*6100*/  SEL R2, RZ, 0x1, P1 ;  /* 0x00000001ff027807 */ /* 0x000fe40000800000 */
[----:B------:R-:W-:Y:S02]  /*6110*/  SEL R0, R0, RZ, P1 ;  /* 0x000000ff00007207 */ /* 0x000fe40000800000 */
[----:B------:R-:W-:Y:S01]  /*6120*/  LOP3.LUT R2, R7, R2, RZ, 0x3c, !PT ;  /* 0x0000000207027212 */ /* 0x000fe200078e3cff */
[----:B-1----:R-:W-:Y:S06]  /*6130*/  @!P0 BRA `(.L_x_118) ;  /* 0x0000000000dc8947 */ /* 0x002fec0003800000 */
.L_x_130:
[----:B------:R-:W-:Y:S01]  /*6140*/  IMAD R3, R0, 0x8, R3 ;  /* 0x0000000800037824 */ /* 0x000fe200078e0203 */
[----:B------:R-:W-:-:S07]  /*6150*/  SHF.L.U32 R0, R2, 0x1f, RZ ;  /* 0x0000001f02007819 */ /* 0x000fce00000006ff */
.L_x_119:
[----:B--2---:R2:W3:Y:S02]  /*6160*/  SYNCS.PHASECHK.TRANS64.TRYWAIT P0, [R3+URZ], R0 ;  /* 0x00000000030075a7 */ /* 0x0044e4000800017f */
[----:B---3--:R-:W-:Y:S05]  /*6170*/  @!P0 NANOSLEEP.SYNCS 0x989680 ;  /* 0x009896800000895d */ /* 0x008fea0003900000 */
[----:B------:R-:W3:Y:S02]  /*6180*/  @!P0 SYNCS.PHASECHK.TRANS64 P0, [R3+URZ], R0 ;  /* 0x00000000030085a7 */ /* 0x000ee4000800007f */
[----:B---3--:R-:W-:Y:S05]  /*6190*/  @!P0 BRA `(.L_x_119) ;  /* 0xfffffffc00f08947 */ /* 0x008fea000383ffff */
.L_x_113:
[----:B------:R-:W-:Y:S05]  /*61a0*/  BSYNC B0 ;  /* 0x0000000000007941 */ /* 0x000fea0003800000 */
.L_x_112:
[----:B------:R-:W-:Y:S05]  /*61b0*/  EXIT ;  /* 0x000000000000794d */ /* 0x000fea0003800000 */
.L_x_17:
[----:B-1----:R1:W2:Y:S02]  /*61c0*/  SYNCS.PHASECHK.TRANS64.TRYWAIT P1, [R3+URZ], R0 ;  /* 0x00000000030075a7 */ /* 0x0022a4000802017f */
[----:B--2---:R-:W-:Y:S05]  /*61d0*/  @!P1 NANOSLEEP.SYNCS 0x989680 ;  /* 0x009896800000995d */ /* 0x004fea0003900000 */
[----:B------:R-:W2:Y:S02]  /*61e0*/  @!P1 SYNCS.PHASECHK.TRANS64 P1, [R3+URZ], R0 ;  /* 0x00000000030095a7 */ /* 0x000ea4000802007f */
[----:B--2---:R-:W-:Y:S05]  /*61f0*/  @!P1 BRA `(.L_x_17) ;  /* 0xfffffffc00f09947 */ /* 0x004fea000383ffff */
[----:B------:R-:W-:Y:S05]  /*6200*/  BRA `(.L_x_16) ;  /* 0xffffffb000b07947 */ /* 0x000fea000383ffff */
.L_x_22:
[----:B-1----:R-:W-:-:S04]  /*6210*/  IMAD.U32 R4, RZ, RZ, UR8 ;  /* 0x00000008ff047e24 */ /* 0x002fc8000f8e00ff */
[----:B------:R1:W2:Y:S03]  /*6220*/  SYNCS.PHASECHK.TRANS64.TRYWAIT P1, [R4+URZ], R3 ;  /* 0x00000003040075a7 */ /* 0x0002a6000802017f */
[----:B--2---:R-:W-:Y:S05]  /*6230*/  @!P1 NANOSLEEP.SYNCS 0x989680 ;  /* 0x009896800000995d */ /* 0x004fea0003900000 */
[----:B------:R-:W2:Y:S02]  /*6240*/  @!P1 SYNCS.PHASECHK.TRANS64 P1, [R4+URZ], R3 ;  /* 0x00000003040095a7 */ /* 0x000ea4000802007f */
[----:B--2---:R-:W-:Y:S05]  /*6250*/  @!P1 BRA `(.L_x_22) ;  /* 0xfffffffc00ec9947 */ /* 0x004fea000383ffff */
[----:B------:R-:W-:Y:S05]  /*6260*/  BRA `(.L_x_21) ;  /* 0xffffffb400ec7947 */ /* 0x000fea000383ffff */
.L_x_99:
[----:B------:R-:W-:Y:S01]  /*6270*/  BSSY B1, `(.L_x_120) ;  /* 0x0000006000017945 */ /* 0x000fe20003800000 */
[----:B------:R-:W-:-:S07]  /*6280*/  IMAD.MOV.U32 R15, RZ, RZ, -0x1 ;  /* 0xffffffffff0f7424 */ /* 0x000fce00078e00ff */
[----:B------:R-:W-:Y:S05]  /*6290*/  WARPSYNC.COLLECTIVE R15, `(.L_x_121) ;  /* 0x000000000f0c7348 */ /* 0x000fea0003c00000 */
[----:B------:R-:W-:Y:S02]  /*62a0*/  ELECT P6, UR62, PT ;  /* 0x00000000003e782f */ /* 0x000fe400038c0000 */
[----:B------:R-:W-:Y:S01]  /*62b0*/  MOV R14, UR62 ;  /* 0x0000003e000e7c02 */ /* 0x000fe20008000f00 */
[----:B------:R-:W-:Y:S10]  /*62c0*/  ENDCOLLECTIVE ;  /* 0x000000000000791b */ /* 0x000ff40003800000 */
.L_x_121:
[----:B------:R-:W-:Y:S05]  /*62d0*/  BSYNC B1 ;  /* 0x0000000000017941 */ /* 0x000fea0003800000 */
.L_x_120:
[----:B------:R-:W-:Y:S05]  /*62e0*/  BRA `(.L_x_122) ;  /* 0xffffffec00f47947 */ /* 0x000fea000383ffff */
.L_x_102:
[----:B0-----:R0:W1:Y:S02]  /*62f0*/  SYNCS.PHASECHK.TRANS64.TRYWAIT P1, [R14+URZ+0x28], R7 ;  /* 0x000028070e0075a7 */ /* 0x001064000802017f */
[----:B-1----:R-:W-:Y:S05]  /*6300*/  @!P1 NANOSLEEP.SYNCS 0x989680 ;  /* 0x009896800000995d */ /* 0x002fea0003900000 */
[----:B------:R-:W1:Y:S02]  /*6310*/  @!P1 SYNCS.PHASECHK.TRANS64 P1, [R14+URZ+0x28], R7 ;  /* 0x000028070e0095a7 */ /* 0x000e64000802007f */
[----:B-1----:R-:W-:Y:S05]  /*6320*/  @!P1 BRA `(.L_x_102) ;  /* 0xfffffffc00f09947 */ /* 0x002fea000383ffff */
[----:B------:R-:W-:Y:S05]  /*6330*/  BRA `(.L_x_123) ;  /* 0xfffffff000287947 */ /* 0x000fea000383ffff */
.L_x_111:
[----:B------:R-:W-:Y:S01]  /*6340*/  BSSY B0, `(.L_x_124) ;  /* 0x0000006000007945 */ /* 0x000fe20003800000 */
[----:B------:R-:W-:-:S07]  /*6350*/  IMAD.MOV.U32 R15, RZ, RZ, -0x1 ;  /* 0xffffffffff0f7424 */ /* 0x000fce00078e00ff */
[----:B------:R-:W-:Y:S05]  /*6360*/  WARPSYNC.COLLECTIVE R15, `(.L_x_125) ;  /* 0x000000000f0c7348 */ /* 0x000fea0003c00000 */
[----:B------:R-:W-:Y:S02]  /*6370*/  ELECT P6, UR62, PT ;  /* 0x00000000003e782f */ /* 0x000fe400038c0000 */
[----:B------:R-:W-:Y:S01]  /*6380*/  MOV R14, UR62 ;  /* 0x0000003e000e7c02 */ /* 0x000fe20008000f00 */
[----:B------:R-:W-:Y:S10]  /*6390*/  ENDCOLLECTIVE ;  /* 0x000000000000791b */ /* 0x000ff40003800000 */
.L_x_125:
[----:B------:R-:W-:Y:S05]  /*63a0*/  BSYNC B0 ;  /* 0x0000000000007941 */ /* 0x000fea0003800000 */
.L_x_124:
[----:B------:R-:W-:Y:S05]  /*63b0*/  BRA `(.L_x_126) ;  /* 0xfffffff800a87947 */ /* 0x000fea000383ffff */
.L_x_115:
[----:B0-----:R0:W1:Y:S02]  /*63c0*/  SYNCS.PHASECHK.TRANS64.TRYWAIT P0, [R7+URZ], R2 ;  /* 0x00000002070075a7 */ /* 0x001064000800017f */
[----:B-1----:R-:W-:Y:S05]  /*63d0*/  @!P0 NANOSLEEP.SYNCS 0x989680 ;  /* 0x009896800000895d */ /* 0x002fea0003900000 */
[----:B------:R-:W1:Y:S02]  /*63e0*/  @!P0 SYNCS.PHASECHK.TRANS64 P0, [R7+URZ], R2 ;  /* 0x00000002070085a7 */ /* 0x000e64000800007f */
[----:B-1----:R-:W-:Y:S05]  /*63f0*/  @!P0 BRA `(.L_x_115) ;  /* 0xfffffffc00f08947 */ /* 0x002fea000383ffff */
[----:B------:R-:W-:Y:S05]  /*6400*/  BRA `(.L_x_127) ;  /* 0xfffffff800e87947 */ /* 0x000fea000383ffff */
.L_x_116:
[----:B0-----:R0:W1:Y:S02]  /*6410*/  SYNCS.PHASECHK.TRANS64.TRYWAIT P0, [R9+URZ], R4 ;  /* 0x00000004090075a7 */ /* 0x001064000800017f */
[----:B-1----:R-:W-:Y:S05]  /*6420*/  @!P0 NANOSLEEP.SYNCS 0x989680 ;  /* 0x009896800000895d */ /* 0x002fea0003900000 */
[----:B------:R-:W1:Y:S02]  /*6430*/  @!P0 SYNCS.PHASECHK.TRANS64 P0, [R9+URZ], R4 ;  /* 0x00000004090085a7 */ /* 0x000e64000800007f */
[----:B-1----:R-:W-:Y:S05]  /*6440*/  @!P0 BRA `(.L_x_116) ;  /* 0xfffffffc00f08947 */ /* 0x002fea000383ffff */
[----:B------:R-:W-:Y:S05]  /*6450*/  BRA `(.L_x_128) ;  /* 0xfffffff800f87947 */ /* 0x000fea000383ffff */
.L_x_117:
[----:B0-----:R0:W1:Y:S02]  /*6460*/  SYNCS.PHASECHK.TRANS64.TRYWAIT P0, [R6+URZ], R5 ;  /* 0x00000005060075a7 */ /* 0x001064000800017f */
[----:B-1----:R-:W-:Y:S05]  /*6470*/  @!P0 NANOSLEEP.SYNCS 0x989680 ;  /* 0x009896800000895d */ /* 0x002fea0003900000 */
[----:B------:R-:W1:Y:S02]  /*6480*/  @!P0 SYNCS.PHASECHK.TRANS64 P0, [R6+URZ], R5 ;  /* 0x00000005060085a7 */ /* 0x000e64000800007f */
[----:B-1----:R-:W-:Y:S05]  /*6490*/  @!P0 BRA `(.L_x_117) ;  /* 0xfffffffc00f08947 */ /* 0x002fea000383ffff */
[----:B------:R-:W-:Y:S05]  /*64a0*/  BRA `(.L_x_129) ;  /* 0xfffffffc00087947 */ /* 0x000fea000383ffff */
.L_x_118:
[----:B-1----:R1:W2:Y:S02]  /*64b0*/  SYNCS.PHASECHK.TRANS64.TRYWAIT P0, [R9+URZ], R4 ;  /* 0x00000004090075a7 */ /* 0x0022a4000800017f */
[----:B--2---:R-:W-:Y:S05]  /*64c0*/  @!P0 NANOSLEEP.SYNCS 0x989680 ;  /* 0x009896800000895d */ /* 0x004fea0003900000 */
[----:B------:R-:W2:Y:S02]  /*64d0*/  @!P0 SYNCS.PHASECHK.TRANS64 P0, [R9+URZ], R4 ;  /* 0x00000004090085a7 */ /* 0x000ea4000800007f */
[----:B--2---:R-:W-:Y:S05]  /*64e0*/  @!P0 BRA `(.L_x_118) ;  /* 0xfffffffc00f08947 */ /* 0x004fea000383ffff */
[----:B------:R-:W-:Y:S05]  /*64f0*/  BRA `(.L_x_130) ;  /* 0xfffffffc00107947 */ /* 0x000fea000383ffff */
.L_x_131:
[----:B------:R-:W-:-:S00]  /*6500*/  BRA `(.L_x_131) ;  /* 0xfffffffc00fc7947 */ /* 0x000fc0000383ffff */
[----:B------:R-:W-:-:S00]  /*6510*/  NOP ;  /* 0x0000000000007918 */ /* 0x000fc00000000000 */
        /* <DEDUP_REMOVED lines=14> */
.L_x_132:


//--------------------- .nv.global.init           --------------------------
	.section	.nv.global.init,"aw",@progbits
.nv.global.init:
	.type		$str$22,@object
	.size		$str$22,($str$23 - $str$22)
$str$22:
        /*0000*/ 	.byte	0x6b, 0x5f, 0x74, 0x69, 0x6c, 0x65, 0x5f, 0x63, 0x6f, 0x75, 0x6e, 0x74, 0x20, 0x3e, 0x3d, 0x20
        /*0010*/ 	.byte	0x31, 0x00
	.type		$str$23,@object
	.size		$str$23,(__unnamed_1 - $str$23)
$str$23:
        /*0012*/ 	.byte	0x2f, 0x74, 0x6d, 0x70, 0x2f, 0x63, 0x75, 0x74, 0x6c, 0x61, 0x73, 0x73, 0x5f, 0x73, 0x77, 0x65
        /*0022*/ 	.byte	0x65, 0x70, 0x5f, 0x73, 0x72, 0x63, 0x2f, 0x69, 0x6e, 0x63, 0x6c, 0x75, 0x64, 0x65, 0x2f, 0x63
        /*0032*/ 	.byte	0x75, 0x74, 0x6c, 0x61, 0x73, 0x73, 0x2f, 0x67, 0x65, 0x6d, 0x6d, 0x2f, 0x63, 0x6f, 0x6c, 0x6c
        /*0042*/ 	.byte	0x65, 0x63, 0x74, 0x69, 0x76, 0x65, 0x2f, 0x73, 0x6d, 0x39, 0x30, 0x5f, 0x6d, 0x6d, 0x61, 0x5f
        /*0052*/ 	.byte	0x74, 0x6d, 0x61, 0x5f, 0x67, 0x6d, 0x6d, 0x61, 0x5f, 0x73, 0x73, 0x5f, 0x77, 0x61, 0x72, 0x70
        /*0062*/ 	.byte	0x73, 0x70, 0x65, 0x63, 0x69, 0x61, 0x6c, 0x69, 0x7a, 0x65, 0x64, 0x2e, 0x68, 0x70, 0x70, 0x00
	.type		__unnamed_1,@object
	.size		__unnamed_1,(.L_0 - __unnamed_1)
__unnamed_1:
        /*0072*/ 	.byte	0x76, 0x6f, 0x69, 0x64, 0x20, 0x63, 0x75, 0x74, 0x6c, 0x61, 0x73, 0x73, 0x3a, 0x3a, 0x67, 0x65
        /* <DEDUP_REMOVED lines=179> */
        /*0bb2*/ 	.byte	0x64, 0x65, 0x6e, 0x74, 0x69, 0x74, 0x79, 0x5d, 0x00
.L_0:


//--------------------- .nv.shared._ZN7cutlass13device_kernelINS_4gemm6kernel13GemmUniversalIN4cute5tupleIJiiiiEEENS1_10collective13CollectiveMmaINS1_34MainloopSm90TmaGmmaWarpSpecializedILi5ENS5_IJNS4_1CILi1EEESB_SB_EEENS1_35KernelTmaWarpSpecializedCooperativeEEENS5_IJNSA_ILi128EEENSA_ILi64EEESF_EEENS_6half_tENS5_IJlSB_lEEESI_SJ_NS4_8TiledMMAINS4_8MMA_AtomIJNS4_4SM904GMMA25MMA_64x64x16_F32F16F16_SSILNSN_5MajorE0ELSP_0ELNSN_7ScaleInE1ELSQ_1EEEEEENS4_6LayoutINS5_IJNSA_ILi2EEESB_SB_EEENS5_IJSB_NSA_ILi0EEESW_EEEEENS5_IJNS4_10UnderscoreESZ_SZ_EEEEENS4_13SM90_TMA_LOADENS4_14ComposedLayoutINS4_7SwizzleILi3ELi4ELi3EEENS4_18smem_ptr_flag_bitsILi16EEENST_INS5_IJNSA_ILi8EEESG_EEENS5_IJSG_SB_EEEEEEEvNS4_8identityES12_S1C_vS1D_EENS_8epilogue10collective6detail29Sm90TmaWarpSpecializedAdapterINS1G_15DefaultEpilogueISI_SJ_SJ_NS1F_6thread17LinearCombinationISI_Li1EffLNS1K_9ScaleType4KindE0ELNS_15FloatRoundStyleE2ESI_EENS1_15EpilogueDefaultEEEEEvvEEEEvNT_6ParamsE --------------------------
	.section	.nv.shared._ZN7cutlass13device_kernelINS_4gemm6kernel13GemmUniversalIN4cute5tupleIJiiiiEEENS1_10collective13CollectiveMmaINS1_34MainloopSm90TmaGmmaWarpSpecializedILi5ENS5_IJNS4_1CILi1EEESB_SB_EEENS1_35KernelTmaWarpSpecializedCooperativeEEENS5_IJNSA_ILi128EEENSA_ILi64EEESF_EEENS_6half_tENS5_IJlSB_lEEESI_SJ_NS4_8TiledMMAINS4_8MMA_AtomIJNS4_4SM904GMMA25MMA_64x64x16_F32F16F16_SSILNSN_5MajorE0ELSP_0ELNSN_7ScaleInE1ELSQ_1EEEEEENS4_6LayoutINS5_IJNSA_ILi2EEESB_SB_EEENS5_IJSB_NSA_ILi0EEESW_EEEEENS5_IJNS4_10UnderscoreESZ_SZ_EEEEENS4_13SM90_TMA_LOADENS4_14ComposedLayoutINS4_7SwizzleILi3ELi4ELi3EEENS4_18smem_ptr_flag_bitsILi16EEENST_INS5_IJNSA_ILi8EEESG_EEENS5_IJSG_SB_EEEEEEEvNS4_8identityES12_S1C_vS1D_EENS_8epilogue10collective6detail29Sm90TmaWarpSpecializedAdapterINS1G_15DefaultEpilogueISI_SJ_SJ_NS1F_6thread17LinearCombinationISI_Li1EffLNS1K_9ScaleType4KindE0ELNS_15FloatRoundStyleE2ESI_EENS1_15EpilogueDefaultEEEEEvvEEEEvNT_6ParamsE,"aw",@nobits
	.sectionflags	@""
	.align	16
	.zero		1024


//--------------------- .nv.shared.reserved.0     --------------------------
	.section	.nv.shared.reserved.0,"aw",@nobits
	.weak		__nv_reservedSMEM_offset_0_alias
	.size		__nv_reservedSMEM_offset_0_alias, 0, 0
	.other		__nv_reservedSMEM_offset_0_alias,@"STO_CUDA_RESERVED_SHARED STV_DEFAULT"
__nv_reservedSMEM_offset_0_alias:
	.zero		0


//--------------------- .nv.global                --------------------------
	.section	.nv.global,"aw",@nobits
.nv.global:
	.type		_ZN39_INTERNAL_656bd5ce_4_k_cu_0274f7c9_32124cute1_E,@object
	.size		_ZN39_INTERNAL_656bd5ce_4_k_cu_0274f7c9_32124cute1_E,(_ZN39_INTERNAL_656bd5ce_4_k_cu_0274f7c9_32124cuda3std3__45__cpo6cbeginE - _ZN39_INTERNAL_656bd5ce_4_k_cu_0274f7c9_32124cute1_E)
_ZN39_INTERNAL_656bd5ce_4_k_cu_0274f7c9_32124cute1_E:
	.zero		1
	.type		_ZN39_INTERNAL_656bd5ce_4_k_cu_0274f7c9_32124cuda3std3__45__cpo6cbeginE,@object
	.size		_ZN39_INTERNAL_656bd5ce_4_k_cu_0274f7c9_32124cuda3std3__45__cpo6cbeginE,(_ZN39_INTERNAL_656bd5ce_4_k_cu_0274f7c9_32124cuda3std3__48in_placeE - _ZN39_INTERNAL_656bd5ce_4_k_cu_0274f7c9_32124cuda3std3__45__cpo6cbeginE)
_ZN39_INTERNAL_656bd5ce_4_k_cu_0274f7c9_32124cuda3std3__45__cpo6cbeginE:
	.zero		1
	.type		_ZN39_INTERNAL_656bd5ce_4_k_cu_0274f7c9_32124cuda3std3__48in_placeE,@object
	.size		_ZN39_INTERNAL_656bd5ce_4_k_cu_0274f7c9_32124cuda3std3__48in_placeE,(_ZN39_INTERNAL_656bd5ce_4_k_cu_0274f7c9_32124cuda3std6ranges3__45__cpo9iter_moveE - _ZN39_INTERNAL_656bd5ce_4_k_cu_0274f7c9_32124cuda3std3__48in_placeE)
_ZN39_INTERNAL_656bd5ce_4_k_cu_0274f7c9_32124cuda3std3__48in_placeE:
	.zero		1
	.type		_ZN39_INTERNAL_656bd5ce_4_k_cu_0274f7c9_32124cuda3std6ranges3__45__cpo9iter_moveE,@object
	.size		_ZN39_INTERNAL_656bd5ce_4_k_cu_0274f7c9_32124cuda3std6ranges3__45__cpo9iter_moveE,(_ZN39_INTERNAL_656bd5ce_4_k_cu_0274f7c9_32124cuda3std3__45__cpo5beginE - _ZN39_INTERNAL_656bd5ce_4_k_cu_0274f7c9_32124cuda3std6ranges3__45__cpo9iter_moveE)
_ZN39_INTERNAL_656bd5ce_4_k_cu_0274f7c9_32124cuda3std6ranges3__45__cpo9iter_moveE:
	.zero		1
	.type		_ZN39_INTERNAL_656bd5ce_4_k_cu_0274f7c9_32124cuda3std3__45__cpo5beginE,@object
	.size		_ZN39_INTERNAL_656bd5ce_4_k_cu_0274f7c9_32124cuda3std3__45__cpo5beginE,(_ZN39_INTERNAL_656bd5ce_4_k_cu_0274f7c9_32124cuda3std3__441_GLOBAL__N__656bd5ce_4_k_cu_0274f7c9_32126ignoreE - _ZN39_INTERNAL_656bd5ce_4_k_cu_0274f7c9_32124cuda3std3__45__cpo5beginE)
_ZN39_INTERNAL_656bd5ce_4_k_cu_0274f7c9_32124cuda3std3__45__cpo5beginE:
	.zero		1
	.type		_ZN39_INTERNAL_656bd5ce_4_k_cu_0274f7c9_32124cuda3std3__441_GLOBAL__N__656bd5ce_4_k_cu_0274f7c9_32126ignoreE,@object
	.size		_ZN39_INTERNAL_656bd5ce_4_k_cu_0274f7c9_32124cuda3std3__441_GLOBAL__N__656bd5ce_4_k_cu_0274f7c9_32126ignoreE,(_ZN39_INTERNAL_656bd5ce_4_k_cu_0274f7c9_32124cute7productE - _ZN39_INTERNAL_656bd5ce_4_k_cu_0274f7c9_32124cuda3std3__441_GLOBAL__N__656bd5ce_4_k_cu_0274f7c9_32126ignoreE)
_ZN39_INTERNAL_656bd5ce_4_k_cu_0274f7c9_32124cuda3std3__441_GLOBAL__N__656bd5ce_4_k_cu_0274f7c9_32126ignoreE:
	.zero		1
	.type		_ZN39_INTERNAL_656bd5ce_4_k_cu_0274f7c9_32124cute7productE,@object
	.size		_ZN39_INTERNAL_656bd5ce_4_k_cu_0274f7c9_32124cute7productE,(_ZN39_INTERNAL_656bd5ce_4_k_cu_0274f7c9_32124cuda3std3__45__cpo3endE - _ZN39_INTERNAL_656bd5ce_4_k_cu_0274f7c9_32124cute7productE)
_ZN39_INTERNAL_656bd5ce_4_k_cu_0274f7c9_32124cute7productE:
	.zero		1
	.type		_ZN39_INTERNAL_656bd5ce_4_k_cu_0274f7c9_32124cuda3std3__45__cpo3endE,@object
	.size		_ZN39_INTERNAL_656bd5ce_4_k_cu_0274f7c9_32124cuda3std3__45__cpo3endE,(_ZN39_INTERNAL_656bd5ce_4_k_cu_0274f7c9_32124cuda3std3__419piecewise_constructE - _ZN39_INTERNAL_656bd5ce_4_k_cu_0274f7c9_32124cuda3std3__45__cpo3endE)
_ZN39_INTERNAL_656bd5ce_4_k_cu_0274f7c9_32124cuda3std3__45__cpo3endE:
	.zero		1
	.type		_ZN39_INTERNAL_656bd5ce_4_k_cu_0274f7c9_32124cuda3std3__419piecewise_constructE,@object
	.size		_ZN39_INTERNAL_656bd5ce_4_k_cu_0274f7c9_32124cuda3std3__419piecewise_constructE,(_ZN39_INTERNAL_656bd5ce_4_k_cu_0274f7c9_32124cuda3std3__45__cpo4cendE - _ZN39_INTERNAL_656bd5ce_4_k_cu_0274f7c9_32124cuda3std3__419piecewise_constructE)
_ZN39_INTERNAL_656bd5ce_4_k_cu_0274f7c9_32124cuda3std3__419piecewise_constructE:
	.zero		1
	.type		_ZN39_INTERNAL_656bd5ce_4_k_cu_0274f7c9_32124cuda3std3__45__cpo4cendE,@object
	.size		_ZN39_INTERNAL_656bd5ce_4_k_cu_0274f7c9_32124cuda3std3__45__cpo4cendE,(_ZN39_INTERNAL_656bd5ce_4_k_cu_0274f7c9_32124cuda3std6ranges3__45__cpo4swapE - _ZN39_INTERNAL_656bd5ce_4_k_cu_0274f7c9_32124cuda3std3__45__cpo4cendE)
_ZN39_INTERNAL_656bd5ce_4_k_cu_0274f7c9_32124cuda3std3__45__cpo4cendE:
	.zero		1
	.type		_ZN39_INTERNAL_656bd5ce_4_k_cu_0274f7c9_32124cuda3std6ranges3__45__cpo4swapE,@object
	.size		_ZN39_INTERNAL_656bd5ce_4_k_cu_0274f7c9_32124cuda3std6ranges3__45__cpo4swapE,(.L_8 - _ZN39_INTERNAL_656bd5ce_4_k_cu_0274f7c9_32124cuda3std6ranges3__45__cpo4swapE)
_ZN39_INTERNAL_656bd5ce_4_k_cu_0274f7c9_32124cuda3std6ranges3__45__cpo4swapE:
	.zero		1
.L_8:


//--------------------- .nv.constant0._ZN7cutlass13device_kernelINS_4gemm6kernel13GemmUniversalIN4cute5tupleIJiiiiEEENS1_10collective13CollectiveMmaINS1_34MainloopSm90TmaGmmaWarpSpecializedILi5ENS5_IJNS4_1CILi1EEESB_SB_EEENS1_35KernelTmaWarpSpecializedCooperativeEEENS5_IJNSA_ILi128EEENSA_ILi64EEESF_EEENS_6half_tENS5_IJlSB_lEEESI_SJ_NS4_8TiledMMAINS4_8MMA_AtomIJNS4_4SM904GMMA25MMA_64x64x16_F32F16F16_SSILNSN_5MajorE0ELSP_0ELNSN_7ScaleInE1ELSQ_1EEEEEENS4_6LayoutINS5_IJNSA_ILi2EEESB_SB_EEENS5_IJSB_NSA_ILi0EEESW_EEEEENS5_IJNS4_10UnderscoreESZ_SZ_EEEEENS4_13SM90_TMA_LOADENS4_14ComposedLayoutINS4_7SwizzleILi3ELi4ELi3EEENS4_18smem_ptr_flag_bitsILi16EEENST_INS5_IJNSA_ILi8EEESG_EEENS5_IJSG_SB_EEEEEEEvNS4_8identityES12_S1C_vS1D_EENS_8epilogue10collective6detail29Sm90TmaWarpSpecializedAdapterINS1G_15DefaultEpilogueISI_SJ_SJ_NS1F_6thread17LinearCombinationISI_Li1EffLNS1K_9ScaleType4KindE0ELNS_15FloatRoundStyleE2ESI_EENS1_15EpilogueDefaultEEEEEvvEEEEvNT_6ParamsE --------------------------
	.section	.nv.constant0._ZN7cutlass13device_kernelINS_4gemm6kernel13GemmUniversalIN4cute5tupleIJiiiiEEENS1_10collective13CollectiveMmaINS1_34MainloopSm90TmaGmmaWarpSpecializedILi5ENS5_IJNS4_1CILi1EEESB_SB_EEENS1_35KernelTmaWarpSpecializedCooperativeEEENS5_IJNSA_ILi128EEENSA_ILi64EEESF_EEENS_6half_tENS5_IJlSB_lEEESI_SJ_NS4_8TiledMMAINS4_8MMA_AtomIJNS4_4SM904GMMA25MMA_64x64x16_F32F16F16_SSILNSN_5MajorE0ELSP_0ELNSN_7ScaleInE1ELSQ_1EEEEEENS4_6LayoutINS5_IJNSA_ILi2EEESB_SB_EEENS5_IJSB_NSA_ILi0EEESW_EEEEENS5_IJNS4_10UnderscoreESZ_SZ_EEEEENS4_13SM90_TMA_LOADENS4_14ComposedLayoutINS4_7SwizzleILi3ELi4ELi3EEENS4_18smem_ptr_flag_bitsILi16EEENST_INS5_IJNSA_ILi8EEESG_EEENS5_IJSG_SB_EEEEEEEvNS4_8identityES12_S1C_vS1D_EENS_8epilogue10collective6detail29Sm90TmaWarpSpecializedAdapterINS1G_15DefaultEpilogueISI_SJ_SJ_NS1F_6thread17LinearCombinationISI_Li1EffLNS1K_9ScaleType4KindE0ELNS_15FloatRoundStyleE2ESI_EENS1_15EpilogueDefaultEEEEEvvEEEEvNT_6ParamsE,"a",@progbits
	.sectionflags	@""
	.align	4
.nv.constant0._ZN7cutlass13device_kernelINS_4gemm6kernel13GemmUniversalIN4cute5tupleIJiiiiEEENS1_10collective13CollectiveMmaINS1_34MainloopSm90TmaGmmaWarpSpecializedILi5ENS5_IJNS4_1CILi1EEESB_SB_EEENS1_35KernelTmaWarpSpecializedCooperativeEEENS5_IJNSA_ILi128EEENSA_ILi64EEESF_EEENS_6half_tENS5_IJlSB_lEEESI_SJ_NS4_8TiledMMAINS4_8MMA_AtomIJNS4_4SM904GMMA25MMA_64x64x16_F32F16F16_SSILNSN_5MajorE0ELSP_0ELNSN_7ScaleInE1ELSQ_1EEEEEENS4_6LayoutINS5_IJNSA_ILi2EEESB_SB_EEENS5_IJSB_NSA_ILi0EEESW_EEEEENS5_IJNS4_10UnderscoreESZ_SZ_EEEEENS4_13SM90_TMA_LOADENS4_14ComposedLayoutINS4_7SwizzleILi3ELi4ELi3EEENS4_18smem_ptr_flag_bitsILi16EEENST_INS5_IJNSA_ILi8EEESG_EEENS5_IJSG_SB_EEEEEEEvNS4_8identityES12_S1C_vS1D_EENS_8epilogue10collective6detail29Sm90TmaWarpSpecializedAdapterINS1G_15DefaultEpilogueISI_SJ_SJ_NS1F_6thread17LinearCombinationISI_Li1EffLNS1K_9ScaleType4KindE0ELNS_15FloatRoundStyleE2ESI_EENS1_15EpilogueDefaultEEEEEvvEEEEvNT_6ParamsE:
	.zero		1664


//--------------------- SYMBOLS --------------------------

	.type		.nv.reservedSmem.offset0,@object
	.size		.nv.reservedSmem.offset0,0x4
	.type		__assertfail,@function
